	.target	sm_90a

	.elftype	@"ET_EXEC"


//--------------------- .note.nv.tkinfo           --------------------------
	.section	.note.nv.tkinfo,"",@"SHT_NOTE"
	.sectionflags	@"SHF_NOTE_NV_TKINFO"
	.tkinfo
        /*0018*/ 	.word	0x00000002
        /*0030*/ 	.string	""
        /*0030*/ 	.string	"ptxas"
        /*0030*/ 	.string	"Cuda compilation tools, release 13.0, V13.0.88"
        /*0030*/ 	.string	"Build cuda_13.0.r13.0/compiler.36424714_0"
        /*0030*/ 	.string	"-arch sm_90a -m 64 "



//--------------------- .note.nv.cuinfo           --------------------------
	.section	.note.nv.cuinfo,"",@"SHT_NOTE"
	.sectionflags	@"SHF_NOTE_NV_CUINFO"
        /*0018*/ 	.short	0x0002
        /*001a*/ 	.short	0x005a
        /*001c*/ 	.short	0x0082
	.zero		2


//--------------------- .nv.info                  --------------------------
	.section	.nv.info,"",@"SHT_CUDA_INFO"
	.align	4


	//----- nvinfo : EIATTR_REGCOUNT
	.align		4
        /*0000*/ 	.byte	0x04, 0x2f
        /*0002*/ 	.short	(.L_15 - .L_14)
	.align		4
.L_14:
        /*0004*/ 	.word	index@(_ZN7cutlass13device_kernelINS_4gemm6kernel13GemmUniversalIN4cute5tupleIJiiiiEEENS1_10collective13CollectiveMmaINS1_34MainloopSm90TmaGmmaWarpSpecializedILi2ENS5_IJNS4_1CILi2EEENSA_ILi1EEESC_EEENS1_35KernelTmaWarpSpecializedCooperativeEEENS5_IJNSA_ILi256EEENSA_ILi80EEENSA_ILi128EEEEEENS_6half_tENS5_IJlSC_lEEESK_SL_NS4_8TiledMMAINS4_8MMA_AtomIJNS4_4SM904GMMA25MMA_64x16x16_F32F16F16_SSILNSP_5MajorE0ELSR_0ELNSP_7ScaleInE1ELSS_1EEEEEENS4_6LayoutISD_NS5_IJSC_NSA_ILi0EEESW_EEEEENS5_IJNS4_10UnderscoreESZ_SZ_EEEEENS4_13SM90_TMA_LOADENS4_14ComposedLayoutINS4_7SwizzleILi3ELi4ELi3EEENS4_18smem_ptr_flag_bitsILi16EEENSV_INS5_IJNSA_ILi8EEENSA_ILi64EEEEEENS5_IJS19_SC_EEEEEEEvNS4_8identityENS4_23SM90_TMA_LOAD_MULTICASTES1D_vS1E_EENS_8epilogue10collective6detail29Sm90TmaWarpSpecializedAdapterINS1I_15DefaultEpilogueISK_SL_SL_NS1H_6thread17LinearCombinationISK_Li1EffLNS1M_9ScaleType4KindE0ELNS_15FloatRoundStyleE2ESK_EENS1_15EpilogueDefaultEEEEEvvEEEEvNT_6ParamsE)
        /*0008*/ 	.word	0x000000a8


	//----- nvinfo : EIATTR_FRAME_SIZE
	.align		4
.L_15:
        /*000c*/ 	.byte	0x04, 0x11
        /*000e*/ 	.short	(.L_17 - .L_16)
	.align		4
.L_16:
        /*0010*/ 	.word	index@(_ZN7cutlass13device_kernelINS_4gemm6kernel13GemmUniversalIN4cute5tupleIJiiiiEEENS1_10collective13CollectiveMmaINS1_34MainloopSm90TmaGmmaWarpSpecializedILi2ENS5_IJNS4_1CILi2EEENSA_ILi1EEESC_EEENS1_35KernelTmaWarpSpecializedCooperativeEEENS5_IJNSA_ILi256EEENSA_ILi80EEENSA_ILi128EEEEEENS_6half_tENS5_IJlSC_lEEESK_SL_NS4_8TiledMMAINS4_8MMA_AtomIJNS4_4SM904GMMA25MMA_64x16x16_F32F16F16_SSILNSP_5MajorE0ELSR_0ELNSP_7ScaleInE1ELSS_1EEEEEENS4_6LayoutISD_NS5_IJSC_NSA_ILi0EEESW_EEEEENS5_IJNS4_10UnderscoreESZ_SZ_EEEEENS4_13SM90_TMA_LOADENS4_14ComposedLayoutINS4_7SwizzleILi3ELi4ELi3EEENS4_18smem_ptr_flag_bitsILi16EEENSV_INS5_IJNSA_ILi8EEENSA_ILi64EEEEEENS5_IJS19_SC_EEEEEEEvNS4_8identityENS4_23SM90_TMA_LOAD_MULTICASTES1D_vS1E_EENS_8epilogue10collective6detail29Sm90TmaWarpSpecializedAdapterINS1I_15DefaultEpilogueISK_SL_SL_NS1H_6thread17LinearCombinationISK_Li1EffLNS1M_9ScaleType4KindE0ELNS_15FloatRoundStyleE2ESK_EENS1_15EpilogueDefaultEEEEEvvEEEEvNT_6ParamsE)
        /*0014*/ 	.word	0x00000000


	//----- nvinfo : EIATTR_MIN_STACK_SIZE
	.align		4
.L_17:
        /*0018*/ 	.byte	0x04, 0x12
        /*001a*/ 	.short	(.L_19 - .L_18)
	.align		4
.L_18:
        /*001c*/ 	.word	index@(_ZN7cutlass13device_kernelINS_4gemm6kernel13GemmUniversalIN4cute5tupleIJiiiiEEENS1_10collective13CollectiveMmaINS1_34MainloopSm90TmaGmmaWarpSpecializedILi2ENS5_IJNS4_1CILi2EEENSA_ILi1EEESC_EEENS1_35KernelTmaWarpSpecializedCooperativeEEENS5_IJNSA_ILi256EEENSA_ILi80EEENSA_ILi128EEEEEENS_6half_tENS5_IJlSC_lEEESK_SL_NS4_8TiledMMAINS4_8MMA_AtomIJNS4_4SM904GMMA25MMA_64x16x16_F32F16F16_SSILNSP_5MajorE0ELSR_0ELNSP_7ScaleInE1ELSS_1EEEEEENS4_6LayoutISD_NS5_IJSC_NSA_ILi0EEESW_EEEEENS5_IJNS4_10UnderscoreESZ_SZ_EEEEENS4_13SM90_TMA_LOADENS4_14ComposedLayoutINS4_7SwizzleILi3ELi4ELi3EEENS4_18smem_ptr_flag_bitsILi16EEENSV_INS5_IJNSA_ILi8EEENSA_ILi64EEEEEENS5_IJS19_SC_EEEEEEEvNS4_8identityENS4_23SM90_TMA_LOAD_MULTICASTES1D_vS1E_EENS_8epilogue10collective6detail29Sm90TmaWarpSpecializedAdapterINS1I_15DefaultEpilogueISK_SL_SL_NS1H_6thread17LinearCombinationISK_Li1EffLNS1M_9ScaleType4KindE0ELNS_15FloatRoundStyleE2ESK_EENS1_15EpilogueDefaultEEEEEvvEEEEvNT_6ParamsE)
        /*0020*/ 	.word	0x00000000
.L_19:


//--------------------- .nv.compat                --------------------------
	.section	.nv.compat,"",@"SHT_CUDA_COMPAT_INFO"
	.align	4
        /*0000*/ 	.byte	0x02, 0x09, 0x01, 0x00, 0x02, 0x02, 0x04, 0x00, 0x02, 0x05, 0x05, 0x00, 0x03, 0x07, 0x01, 0x01
        /*0010*/ 	.byte	0x02, 0x03, 0x01, 0x00, 0x02, 0x06, 0x01, 0x00, 0x04, 0x0b, 0x08, 0x00, 0x00, 0x00, 0x00, 0x00
        /*0020*/ 	.byte	0x00, 0x00, 0x00, 0x00


//--------------------- .nv.info._ZN7cutlass13device_kernelINS_4gemm6kernel13GemmUniversalIN4cute5tupleIJiiiiEEENS1_10collective13CollectiveMmaINS1_34MainloopSm90TmaGmmaWarpSpecializedILi2ENS5_IJNS4_1CILi2EEENSA_ILi1EEESC_EEENS1_35KernelTmaWarpSpecializedCooperativeEEENS5_IJNSA_ILi256EEENSA_ILi80EEENSA_ILi128EEEEEENS_6half_tENS5_IJlSC_lEEESK_SL_NS4_8TiledMMAINS4_8MMA_AtomIJNS4_4SM904GMMA25MMA_64x16x16_F32F16F16_SSILNSP_5MajorE0ELSR_0ELNSP_7ScaleInE1ELSS_1EEEEEENS4_6LayoutISD_NS5_IJSC_NSA_ILi0EEESW_EEEEENS5_IJNS4_10UnderscoreESZ_SZ_EEEEENS4_13SM90_TMA_LOADENS4_14ComposedLayoutINS4_7SwizzleILi3ELi4ELi3EEENS4_18smem_ptr_flag_bitsILi16EEENSV_INS5_IJNSA_ILi8EEENSA_ILi64EEEEEENS5_IJS19_SC_EEEEEEEvNS4_8identityENS4_23SM90_TMA_LOAD_MULTICASTES1D_vS1E_EENS_8epilogue10collective6detail29Sm90TmaWarpSpecializedAdapterINS1I_15DefaultEpilogueISK_SL_SL_NS1H_6thread17LinearCombinationISK_Li1EffLNS1M_9ScaleType4KindE0ELNS_15FloatRoundStyleE2ESK_EENS1_15EpilogueDefaultEEEEEvvEEEEvNT_6ParamsE --------------------------
	.section	.nv.info._ZN7cutlass13device_kernelINS_4gemm6kernel13GemmUniversalIN4cute5tupleIJiiiiEEENS1_10collective13CollectiveMmaINS1_34MainloopSm90TmaGmmaWarpSpecializedILi2ENS5_IJNS4_1CILi2EEENSA_ILi1EEESC_EEENS1_35KernelTmaWarpSpecializedCooperativeEEENS5_IJNSA_ILi256EEENSA_ILi80EEENSA_ILi128EEEEEENS_6half_tENS5_IJlSC_lEEESK_SL_NS4_8TiledMMAINS4_8MMA_AtomIJNS4_4SM904GMMA25MMA_64x16x16_F32F16F16_SSILNSP_5MajorE0ELSR_0ELNSP_7ScaleInE1ELSS_1EEEEEENS4_6LayoutISD_NS5_IJSC_NSA_ILi0EEESW_EEEEENS5_IJNS4_10UnderscoreESZ_SZ_EEEEENS4_13SM90_TMA_LOADENS4_14ComposedLayoutINS4_7SwizzleILi3ELi4ELi3EEENS4_18smem_ptr_flag_bitsILi16EEENSV_INS5_IJNSA_ILi8EEENSA_ILi64EEEEEENS5_IJS19_SC_EEEEEEEvNS4_8identityENS4_23SM90_TMA_LOAD_MULTICASTES1D_vS1E_EENS_8epilogue10collective6detail29Sm90TmaWarpSpecializedAdapterINS1I_15DefaultEpilogueISK_SL_SL_NS1H_6thread17LinearCombinationISK_Li1EffLNS1M_9ScaleType4KindE0ELNS_15FloatRoundStyleE2ESK_EENS1_15EpilogueDefaultEEEEEvvEEEEvNT_6ParamsE,"",@"SHT_CUDA_INFO"
	.sectionflags	@""
	.align	4


	//----- nvinfo : EIATTR_CUDA_API_VERSION
	.align		4
        /*0000*/ 	.byte	0x04, 0x37
        /*0002*/ 	.short	(.L_21 - .L_20)
.L_20:
        /*0004*/ 	.word	0x00000082


	//----- nvinfo : EIATTR_KPARAM_INFO
	.align		4
.L_21:
        /*0008*/ 	.byte	0x04, 0x17
        /*000a*/ 	.short	(.L_23 - .L_22)
.L_22:
        /*000c*/ 	.word	0x00000000
        /*0010*/ 	.short	0x0000
        /*0012*/ 	.short	0x0070
        /*0014*/ 	.byte	0x00, 0xf0, 0x01, 0x10


	//----- nvinfo : EIATTR_SPARSE_MMA_MASK
	.align		4
.L_23:
        /*0018*/ 	.byte	0x03, 0x50
        /*001a*/ 	.short	0x0000


	//----- nvinfo : EIATTR_MAXREG_COUNT
	.align		4
        /*001c*/ 	.byte	0x03, 0x1b
        /*001e*/ 	.short	0x00a8


	//----- nvinfo : EIATTR_NUM_BARRIERS
	.align		4
        /*0020*/ 	.byte	0x02, 0x4c
        /*0022*/ 	.byte	0x01
	.zero		1


	//----- nvinfo : EIATTR_EXTERNS
	.align		4
        /*0024*/ 	.byte	0x04, 0x0f
        /*0026*/ 	.short	(.L_25 - .L_24)


	//   ....[0]....
	.align		4
.L_24:
        /*0028*/ 	.word	index@(__assertfail)


	//----- nvinfo : EIATTR_MERCURY_ISA_VERSION
	.align		4
.L_25:
        /*002c*/ 	.byte	0x03, 0x5f
        /*002e*/ 	.short	0x0101


	//----- nvinfo : EIATTR_INT_WARP_WIDE_INSTR_OFFSETS
	.align		4
        /*0030*/ 	.byte	0x04, 0x31
        /*0032*/ 	.short	(.L_27 - .L_26)


	//   ....[0]....
.L_26:
        /*0034*/ 	.word	0x00000440


	//   ....[1]....
        /*0038*/ 	.word	0x00000470


	//   ....[2]....
        /*003c*/ 	.word	0x00000630


	//   ....[3]....
        /*0040*/ 	.word	0x000055e0


	//----- nvinfo : EIATTR_COOP_GROUP_MASK_REGIDS
	.align		4
.L_27:
        /*0044*/ 	.byte	0x04, 0x29
        /*0046*/ 	.short	(.L_29 - .L_28)


	//   ....[0]....
.L_28:
        /*0048*/ 	.word	0xffffffff


	//   ....[1]....
        /*004c*/ 	.word	0xffffffff


	//   ....[2]....
        /*0050*/ 	.word	0xffffffff


	//   ....[3]....
        /*0054*/ 	.word	0xffffffff


	//   ....[4]....
        /*0058*/ 	.word	0xffffffff


	//   ....[5]....
        /*005c*/ 	.word	0xffffffff


	//----- nvinfo : EIATTR_COOP_GROUP_INSTR_OFFSETS
	.align		4
.L_29:
        /*0060*/ 	.byte	0x04, 0x28
        /*0062*/ 	.short	(.L_31 - .L_30)


	//   ....[0]....
.L_30:
        /*0064*/ 	.word	0x00000060


	//   ....[1]....
        /*0068*/ 	.word	0x00000070


	//   ....[2]....
        /*006c*/ 	.word	0x00000130


	//   ....[3]....
        /*0070*/ 	.word	0x00000290


	//   ....[4]....
        /*0074*/ 	.word	0x000007b0


	//   ....[5]....
        /*0078*/ 	.word	0x000011f0


	//----- nvinfo : EIATTR_REG_RECONFIG
	.align		4
.L_31:
        /*007c*/ 	.byte	0x01, 0x54
	.zero		2


	//----- nvinfo : EIATTR_SYSCALL_OFFSETS
	.align		4
        /*0080*/ 	.byte	0x04, 0x46
        /*0082*/ 	.short	(.L_33 - .L_32)


	//   ....[0]....
.L_32:
        /*0084*/ 	.word	0x000013b0


	//----- nvinfo : EIATTR_MBARRIER_INSTR_OFFSETS
	.align		4
.L_33:
        /*0088*/ 	.byte	0x04, 0x39
        /*008a*/ 	.short	(.L_35 - .L_34)


	//   ....[0]....
.L_34:
        /*008c*/ 	.word	0x00000230
        /*0090*/ 	.word	0x000000ff
        /*0094*/ 	.word	0x00000000
        /*0098*/ 	.short	0x0100
        /*009a*/ 	.byte	0x08
	.zero		1


	//   ....[1]....
        /*009c*/ 	.word	0x00000240
        /*00a0*/ 	.word	0x000000ff
        /*00a4*/ 	.word	0x00000010
        /*00a8*/ 	.short	0x0100
        /*00aa*/ 	.byte	0x08
	.zero		1


	//   ....[2]....
        /*00ac*/ 	.word	0x00000250
        /*00b0*/ 	.word	0x000000ff
        /*00b4*/ 	.word	0x00000008
        /*00b8*/ 	.short	0x0100
        /*00ba*/ 	.byte	0x08
	.zero		1


	//   ....[3]....
        /*00bc*/ 	.word	0x00000260
        /*00c0*/ 	.word	0x000000ff
        /*00c4*/ 	.word	0x00000018
        /*00c8*/ 	.short	0x0100
        /*00ca*/ 	.byte	0x08
	.zero		1


	//   ....[4]....
        /*00cc*/ 	.word	0x000006b0
        /*00d0*/ 	.word	0x000000ff
        /*00d4*/ 	.word	0x00000030
        /*00d8*/ 	.short	0x0100
        /*00da*/ 	.byte	0x06
	.zero		1


	//   ....[5]....
        /*00dc*/ 	.word	0x00000740
        /*00e0*/ 	.word	0x000000ff
        /*00e4*/ 	.word	0x00000038
        /*00e8*/ 	.short	0x0100
        /*00ea*/ 	.byte	0x06
	.zero		1


	//   ....[6]....
        /*00ec*/ 	.word	0x00001470
        /*00f0*/ 	.word	0x00000003
        /*00f4*/ 	.word	0x00000000
        /*00f8*/ 	.short	0x010a
        /*00fa*/ 	.byte	0x3f
	.zero		1


	//   ....[7]....
        /*00fc*/ 	.word	0x000014b0
        /*0100*/ 	.word	0x00000003
        /*0104*/ 	.word	0x00000000
        /*0108*/ 	.short	0x010a
        /*010a*/ 	.byte	0x3f
	.zero		1


	//   ....[8]....
        /*010c*/ 	.word	0x00003530
        /*0110*/ 	.word	0x00000005
        /*0114*/ 	.word	0x00000000
        /*0118*/ 	.short	0x010a
        /*011a*/ 	.byte	0x3f
	.zero		1


	//   ....[9]....
        /*011c*/ 	.word	0x00003570
        /*0120*/ 	.word	0x00000005
        /*0124*/ 	.word	0x00000000
        /*0128*/ 	.short	0x010a
        /*012a*/ 	.byte	0x3f
	.zero		1


	//   ....[10]....
        /*012c*/ 	.word	0x00005480
        /*0130*/ 	.word	0x00000005
        /*0134*/ 	.word	0x00000000
        /*0138*/ 	.short	0x0101
        /*013a*/ 	.byte	0x3f
	.zero		1


	//   ....[11]....
        /*013c*/ 	.word	0x00005660
        /*0140*/ 	.word	0x00000003
        /*0144*/ 	.word	0x00000000
        /*0148*/ 	.short	0x0101
        /*014a*/ 	.byte	0x3f
	.zero		1


	//   ....[12]....
        /*014c*/ 	.word	0x0000b8c0
        /*0150*/ 	.word	0x00000014
        /*0154*/ 	.word	0x00000010
        /*0158*/ 	.short	0x010a
        /*015a*/ 	.byte	0x3f
	.zero		1


	//   ....[13]....
        /*015c*/ 	.word	0x0000bd50
        /*0160*/ 	.word	0x00000005
        /*0164*/ 	.word	0x00000038
        /*0168*/ 	.short	0x0101
        /*016a*/ 	.byte	0x3f
	.zero		1


	//   ....[14]....
        /*016c*/ 	.word	0x0000c460
        /*0170*/ 	.word	0x00000007
        /*0174*/ 	.word	0x00000000
        /*0178*/ 	.short	0x010a
        /*017a*/ 	.byte	0x3f
	.zero		1


	//   ....[15]....
        /*017c*/ 	.word	0x0000c4e0
        /*0180*/ 	.word	0x00000003
        /*0184*/ 	.word	0x00000000
        /*0188*/ 	.short	0x010a
        /*018a*/ 	.byte	0x3f
	.zero		1


	//   ....[16]....
        /*018c*/ 	.word	0x0000c540
        /*0190*/ 	.word	0x00000003
        /*0194*/ 	.word	0x00000000
        /*0198*/ 	.short	0x010a
        /*019a*/ 	.byte	0x3f
	.zero		1


	//   ....[17]....
        /*019c*/ 	.word	0x0000c590
        /*01a0*/ 	.word	0x00000005
        /*01a4*/ 	.word	0x00000000
        /*01a8*/ 	.short	0x010a
        /*01aa*/ 	.byte	0x3f
	.zero		1


	//   ....[18]....
        /*01ac*/ 	.word	0x0000c660
        /*01b0*/ 	.word	0x00000014
        /*01b4*/ 	.word	0x00000010
        /*01b8*/ 	.short	0x010a
        /*01ba*/ 	.byte	0x3f
	.zero		1


	//   ....[19]....
        /*01bc*/ 	.word	0x0000c730
        /*01c0*/ 	.word	0x00000007
        /*01c4*/ 	.word	0x00000000
        /*01c8*/ 	.short	0x010a
        /*01ca*/ 	.byte	0x3f
	.zero		1


	//----- nvinfo : EIATTR_NUM_MBARRIERS
	.align		4
.L_35:
        /*01cc*/ 	.byte	0x03, 0x38
        /*01ce*/ 	.short	0x0006


	//----- nvinfo : EIATTR_EXIT_INSTR_OFFSETS
	.align		4
        /*01d0*/ 	.byte	0x04, 0x1c
        /*01d2*/ 	.short	(.L_37 - .L_36)


	//   ....[0]....
.L_36:
        /*01d4*/ 	.word	0x00000910


	//   ....[1]....
        /*01d8*/ 	.word	0x00001120


	//   ....[2]....
        /*01dc*/ 	.word	0x0000aff0


	//   ....[3]....
        /*01e0*/ 	.word	0x0000b550


	//   ....[4]....
        /*01e4*/ 	.word	0x0000c530


	//----- nvinfo : EIATTR_MAX_THREADS
	.align		4
.L_37:
        /*01e8*/ 	.byte	0x04, 0x05
        /*01ea*/ 	.short	(.L_39 - .L_38)
.L_38:
        /*01ec*/ 	.word	0x00000180
        /*01f0*/ 	.word	0x00000001
        /*01f4*/ 	.word	0x00000001


	//----- nvinfo : EIATTR_CRS_STACK_SIZE
	.align		4
.L_39:
        /*01f8*/ 	.byte	0x04, 0x1e
        /*01fa*/ 	.short	(.L_41 - .L_40)
.L_40:
        /*01fc*/ 	.word	0x00000000


	//----- nvinfo : EIATTR_CBANK_PARAM_SIZE
	.align		4
.L_41:
        /*0200*/ 	.byte	0x03, 0x19
        /*0202*/ 	.short	0x0470


	//----- nvinfo : EIATTR_PARAM_CBANK
	.align		4
        /*0204*/ 	.byte	0x04, 0x0a
        /*0206*/ 	.short	(.L_43 - .L_42)
	.align		4
.L_42:
        /*0208*/ 	.word	index@(.nv.constant0._ZN7cutlass13device_kernelINS_4gemm6kernel13GemmUniversalIN4cute5tupleIJiiiiEEENS1_10collective13CollectiveMmaINS1_34MainloopSm90TmaGmmaWarpSpecializedILi2ENS5_IJNS4_1CILi2EEENSA_ILi1EEESC_EEENS1_35KernelTmaWarpSpecializedCooperativeEEENS5_IJNSA_ILi256EEENSA_ILi80EEENSA_ILi128EEEEEENS_6half_tENS5_IJlSC_lEEESK_SL_NS4_8TiledMMAINS4_8MMA_AtomIJNS4_4SM904GMMA25MMA_64x16x16_F32F16F16_SSILNSP_5MajorE0ELSR_0ELNSP_7ScaleInE1ELSS_1EEEEEENS4_6LayoutISD_NS5_IJSC_NSA_ILi0EEESW_EEEEENS5_IJNS4_10UnderscoreESZ_SZ_EEEEENS4_13SM90_TMA_LOADENS4_14ComposedLayoutINS4_7SwizzleILi3ELi4ELi3EEENS4_18smem_ptr_flag_bitsILi16EEENSV_INS5_IJNSA_ILi8EEENSA_ILi64EEEEEENS5_IJS19_SC_EEEEEEEvNS4_8identityENS4_23SM90_TMA_LOAD_MULTICASTES1D_vS1E_EENS_8epilogue10collective6detail29Sm90TmaWarpSpecializedAdapterINS1I_15DefaultEpilogueISK_SL_SL_NS1H_6thread17LinearCombinationISK_Li1EffLNS1M_9ScaleType4KindE0ELNS_15FloatRoundStyleE2ESK_EENS1_15EpilogueDefaultEEEEEvvEEEEvNT_6ParamsE)
        /*020c*/ 	.short	0x0210
        /*020e*/ 	.short	0x0470


	//----- nvinfo : EIATTR_SW_WAR
	.align		4
.L_43:
        /*0210*/ 	.byte	0x04, 0x36
        /*0212*/ 	.short	(.L_45 - .L_44)
.L_44:
        /*0214*/ 	.word	0x00000008
.L_45:


//--------------------- .nv.callgraph             --------------------------
	.section	.nv.callgraph,"",@"SHT_CUDA_CALLGRAPH"
	.align	4
	.sectionentsize	8
	.align		4
        /*0000*/ 	.word	0x00000000
	.align		4
        /*0004*/ 	.word	0xffffffff
	.align		4
        /*0008*/ 	.word	index@(_ZN7cutlass13device_kernelINS_4gemm6kernel13GemmUniversalIN4cute5tupleIJiiiiEEENS1_10collective13CollectiveMmaINS1_34MainloopSm90TmaGmmaWarpSpecializedILi2ENS5_IJNS4_1CILi2EEENSA_ILi1EEESC_EEENS1_35KernelTmaWarpSpecializedCooperativeEEENS5_IJNSA_ILi256EEENSA_ILi80EEENSA_ILi128EEEEEENS_6half_tENS5_IJlSC_lEEESK_SL_NS4_8TiledMMAINS4_8MMA_AtomIJNS4_4SM904GMMA25MMA_64x16x16_F32F16F16_SSILNSP_5MajorE0ELSR_0ELNSP_7ScaleInE1ELSS_1EEEEEENS4_6LayoutISD_NS5_IJSC_NSA_ILi0EEESW_EEEEENS5_IJNS4_10UnderscoreESZ_SZ_EEEEENS4_13SM90_TMA_LOADENS4_14ComposedLayoutINS4_7SwizzleILi3ELi4ELi3EEENS4_18smem_ptr_flag_bitsILi16EEENSV_INS5_IJNSA_ILi8EEENSA_ILi64EEEEEENS5_IJS19_SC_EEEEEEEvNS4_8identityENS4_23SM90_TMA_LOAD_MULTICASTES1D_vS1E_EENS_8epilogue10collective6detail29Sm90TmaWarpSpecializedAdapterINS1I_15DefaultEpilogueISK_SL_SL_NS1H_6thread17LinearCombinationISK_Li1EffLNS1M_9ScaleType4KindE0ELNS_15FloatRoundStyleE2ESK_EENS1_15EpilogueDefaultEEEEEvvEEEEvNT_6ParamsE)
	.align		4
        /*000c*/ 	.word	index@(__assertfail)
	.align		4
        /*0010*/ 	.word	0x00000000
	.align		4
        /*0014*/ 	.word	0xfffffffe
	.align		4
        /*0018*/ 	.word	0x00000000
	.align		4
        /*001c*/ 	.word	0xfffffffd
	.align		4
        /*0020*/ 	.word	0x00000000
	.align		4
        /*0024*/ 	.word	0xfffffffc


//--------------------- .nv.constant4             --------------------------
	.section	.nv.constant4,"a",@progbits
	.align	8
	.align		8
.nv.constant4:
        /*0000*/ 	.dword	__assertfail
	.align		8
        /*0008*/ 	.dword	__unnamed_1
	.align		8
        /*0010*/ 	.dword	_ZN39_INTERNAL_52773c6d_4_k_cu_0f6782ff_55394cuda3std3__45__cpo5beginE
	.align		8
        /*0018*/ 	.dword	_ZN39_INTERNAL_52773c6d_4_k_cu_0f6782ff_55394cuda3std3__45__cpo3endE
	.align		8
        /*0020*/ 	.dword	_ZN39_INTERNAL_52773c6d_4_k_cu_0f6782ff_55394cuda3std3__45__cpo6cbeginE
	.align		8
        /*0028*/ 	.dword	_ZN39_INTERNAL_52773c6d_4_k_cu_0f6782ff_55394cuda3std3__45__cpo4cendE
	.align		8
        /*0030*/ 	.dword	_ZN39_INTERNAL_52773c6d_4_k_cu_0f6782ff_55394cuda3std3__441_GLOBAL__N__52773c6d_4_k_cu_0f6782ff_55396ignoreE
	.align		8
        /*0038*/ 	.dword	_ZN39_INTERNAL_52773c6d_4_k_cu_0f6782ff_55394cuda3std3__419piecewise_constructE
	.align		8
        /*0040*/ 	.dword	_ZN39_INTERNAL_52773c6d_4_k_cu_0f6782ff_55394cuda3std3__48in_placeE
	.align		8
        /*0048*/ 	.dword	_ZN39_INTERNAL_52773c6d_4_k_cu_0f6782ff_55394cuda3std6ranges3__45__cpo4swapE
	.align		8
        /*0050*/ 	.dword	_ZN39_INTERNAL_52773c6d_4_k_cu_0f6782ff_55394cuda3std6ranges3__45__cpo9iter_moveE
	.align		8
        /*0058*/ 	.dword	_ZN39_INTERNAL_52773c6d_4_k_cu_0f6782ff_55394cute7productE
	.align		8
        /*0060*/ 	.dword	_ZN39_INTERNAL_52773c6d_4_k_cu_0f6782ff_55394cute1_E
	.align		8
        /*0068*/ 	.dword	$str$22
	.align		8
        /*0070*/ 	.dword	$str$23


//--------------------- .text._ZN7cutlass13device_kernelINS_4gemm6kernel13GemmUniversalIN4cute5tupleIJiiiiEEENS1_10collective13CollectiveMmaINS1_34MainloopSm90TmaGmmaWarpSpecializedILi2ENS5_IJNS4_1CILi2EEENSA_ILi1EEESC_EEENS1_35KernelTmaWarpSpecializedCooperativeEEENS5_IJNSA_ILi256EEENSA_ILi80EEENSA_ILi128EEEEEENS_6half_tENS5_IJlSC_lEEESK_SL_NS4_8TiledMMAINS4_8MMA_AtomIJNS4_4SM904GMMA25MMA_64x16x16_F32F16F16_SSILNSP_5MajorE0ELSR_0ELNSP_7ScaleInE1ELSS_1EEEEEENS4_6LayoutISD_NS5_IJSC_NSA_ILi0EEESW_EEEEENS5_IJNS4_10UnderscoreESZ_SZ_EEEEENS4_13SM90_TMA_LOADENS4_14ComposedLayoutINS4_7SwizzleILi3ELi4ELi3EEENS4_18smem_ptr_flag_bitsILi16EEENSV_INS5_IJNSA_ILi8EEENSA_ILi64EEEEEENS5_IJS19_SC_EEEEEEEvNS4_8identityENS4_23SM90_TMA_LOAD_MULTICASTES1D_vS1E_EENS_8epilogue10collective6detail29Sm90TmaWarpSpecializedAdapterINS1I_15DefaultEpilogueISK_SL_SL_NS1H_6thread17LinearCombinationISK_Li1EffLNS1M_9ScaleType4KindE0ELNS_15FloatRoundStyleE2ESK_EENS1_15EpilogueDefaultEEEEEvvEEEEvNT_6ParamsE --------------------------
	.section	.text._ZN7cutlass13device_kernelINS_4gemm6kernel13GemmUniversalIN4cute5tupleIJiiiiEEENS1_10collective13CollectiveMmaINS1_34MainloopSm90TmaGmmaWarpSpecializedILi2ENS5_IJNS4_1CILi2EEENSA_ILi1EEESC_EEENS1_35KernelTmaWarpSpecializedCooperativeEEENS5_IJNSA_ILi256EEENSA_ILi80EEENSA_ILi128EEEEEENS_6half_tENS5_IJlSC_lEEESK_SL_NS4_8TiledMMAINS4_8MMA_AtomIJNS4_4SM904GMMA25MMA_64x16x16_F32F16F16_SSILNSP_5MajorE0ELSR_0ELNSP_7ScaleInE1ELSS_1EEEEEENS4_6LayoutISD_NS5_IJSC_NSA_ILi0EEESW_EEEEENS5_IJNS4_10UnderscoreESZ_SZ_EEEEENS4_13SM90_TMA_LOADENS4_14ComposedLayoutINS4_7SwizzleILi3ELi4ELi3EEENS4_18smem_ptr_flag_bitsILi16EEENSV_INS5_IJNSA_ILi8EEENSA_ILi64EEEEEENS5_IJS19_SC_EEEEEEEvNS4_8identityENS4_23SM90_TMA_LOAD_MULTICASTES1D_vS1E_EENS_8epilogue10collective6detail29Sm90TmaWarpSpecializedAdapterINS1I_15DefaultEpilogueISK_SL_SL_NS1H_6thread17LinearCombinationISK_Li1EffLNS1M_9ScaleType4KindE0ELNS_15FloatRoundStyleE2ESK_EENS1_15EpilogueDefaultEEEEEvvEEEEvNT_6ParamsE,"ax",@progbits
	.align	128
.text._ZN7cutlass13device_kernelINS_4gemm6kernel13GemmUniversalIN4cute5tupleIJiiiiEEENS1_10collective13CollectiveMmaINS1_34MainloopSm90TmaGmmaWarpSpecializedILi2ENS5_IJNS4_1CILi2EEENSA_ILi1EEESC_EEENS1_35KernelTmaWarpSpecializedCooperativeEEENS5_IJNSA_ILi256EEENSA_ILi80EEENSA_ILi128EEEEEENS_6half_tENS5_IJlSC_lEEESK_SL_NS4_8TiledMMAINS4_8MMA_AtomIJNS4_4SM904GMMA25MMA_64x16x16_F32F16F16_SSILNSP_5MajorE0ELSR_0ELNSP_7ScaleInE1ELSS_1EEEEEENS4_6LayoutISD_NS5_IJSC_NSA_ILi0EEESW_EEEEENS5_IJNS4_10UnderscoreESZ_SZ_EEEEENS4_13SM90_TMA_LOADENS4_14ComposedLayoutINS4_7SwizzleILi3ELi4ELi3EEENS4_18smem_ptr_flag_bitsILi16EEENSV_INS5_IJNSA_ILi8EEENSA_ILi64EEEEEENS5_IJS19_SC_EEEEEEEvNS4_8identityENS4_23SM90_TMA_LOAD_MULTICASTES1D_vS1E_EENS_8epilogue10collective6detail29Sm90TmaWarpSpecializedAdapterINS1I_15DefaultEpilogueISK_SL_SL_NS1H_6thread17LinearCombinationISK_Li1EffLNS1M_9ScaleType4KindE0ELNS_15FloatRoundStyleE2ESK_EENS1_15EpilogueDefaultEEEEEvvEEEEvNT_6ParamsE:
        .type           _ZN7cutlass13device_kernelINS_4gemm6kernel13GemmUniversalIN4cute5tupleIJiiiiEEENS1_10collective13CollectiveMmaINS1_34MainloopSm90TmaGmmaWarpSpecializedILi2ENS5_IJNS4_1CILi2EEENSA_ILi1EEESC_EEENS1_35KernelTmaWarpSpecializedCooperativeEEENS5_IJNSA_ILi256EEENSA_ILi80EEENSA_ILi128EEEEEENS_6half_tENS5_IJlSC_lEEESK_SL_NS4_8TiledMMAINS4_8MMA_AtomIJNS4_4SM904GMMA25MMA_64x16x16_F32F16F16_SSILNSP_5MajorE0ELSR_0ELNSP_7ScaleInE1ELSS_1EEEEEENS4_6LayoutISD_NS5_IJSC_NSA_ILi0EEESW_EEEEENS5_IJNS4_10UnderscoreESZ_SZ_EEEEENS4_13SM90_TMA_LOADENS4_14ComposedLayoutINS4_7SwizzleILi3ELi4ELi3EEENS4_18smem_ptr_flag_bitsILi16EEENSV_INS5_IJNSA_ILi8EEENSA_ILi64EEEEEENS5_IJS19_SC_EEEEEEEvNS4_8identityENS4_23SM90_TMA_LOAD_MULTICASTES1D_vS1E_EENS_8epilogue10collective6detail29Sm90TmaWarpSpecializedAdapterINS1I_15DefaultEpilogueISK_SL_SL_NS1H_6thread17LinearCombinationISK_Li1EffLNS1M_9ScaleType4KindE0ELNS_15FloatRoundStyleE2ESK_EENS1_15EpilogueDefaultEEEEEvvEEEEvNT_6ParamsE,@function
        .size           _ZN7cutlass13device_kernelINS_4gemm6kernel13GemmUniversalIN4cute5tupleIJiiiiEEENS1_10collective13CollectiveMmaINS1_34MainloopSm90TmaGmmaWarpSpecializedILi2ENS5_IJNS4_1CILi2EEENSA_ILi1EEESC_EEENS1_35KernelTmaWarpSpecializedCooperativeEEENS5_IJNSA_ILi256EEENSA_ILi80EEENSA_ILi128EEEEEENS_6half_tENS5_IJlSC_lEEESK_SL_NS4_8TiledMMAINS4_8MMA_AtomIJNS4_4SM904GMMA25MMA_64x16x16_F32F16F16_SSILNSP_5MajorE0ELSR_0ELNSP_7ScaleInE1ELSS_1EEEEEENS4_6LayoutISD_NS5_IJSC_NSA_ILi0EEESW_EEEEENS5_IJNS4_10UnderscoreESZ_SZ_EEEEENS4_13SM90_TMA_LOADENS4_14ComposedLayoutINS4_7SwizzleILi3ELi4ELi3EEENS4_18smem_ptr_flag_bitsILi16EEENSV_INS5_IJNSA_ILi8EEENSA_ILi64EEEEEENS5_IJS19_SC_EEEEEEEvNS4_8identityENS4_23SM90_TMA_LOAD_MULTICASTES1D_vS1E_EENS_8epilogue10collective6detail29Sm90TmaWarpSpecializedAdapterINS1I_15DefaultEpilogueISK_SL_SL_NS1H_6thread17LinearCombinationISK_Li1EffLNS1M_9ScaleType4KindE0ELNS_15FloatRoundStyleE2ESK_EENS1_15EpilogueDefaultEEEEEvvEEEEvNT_6ParamsE,(.L_x_223 - _ZN7cutlass13device_kernelINS_4gemm6kernel13GemmUniversalIN4cute5tupleIJiiiiEEENS1_10collective13CollectiveMmaINS1_34MainloopSm90TmaGmmaWarpSpecializedILi2ENS5_IJNS4_1CILi2EEENSA_ILi1EEESC_EEENS1_35KernelTmaWarpSpecializedCooperativeEEENS5_IJNSA_ILi256EEENSA_ILi80EEENSA_ILi128EEEEEENS_6half_tENS5_IJlSC_lEEESK_SL_NS4_8TiledMMAINS4_8MMA_AtomIJNS4_4SM904GMMA25MMA_64x16x16_F32F16F16_SSILNSP_5MajorE0ELSR_0ELNSP_7ScaleInE1ELSS_1EEEEEENS4_6LayoutISD_NS5_IJSC_NSA_ILi0EEESW_EEEEENS5_IJNS4_10UnderscoreESZ_SZ_EEEEENS4_13SM90_TMA_LOADENS4_14ComposedLayoutINS4_7SwizzleILi3ELi4ELi3EEENS4_18smem_ptr_flag_bitsILi16EEENSV_INS5_IJNSA_ILi8EEENSA_ILi64EEEEEENS5_IJS19_SC_EEEEEEEvNS4_8identityENS4_23SM90_TMA_LOAD_MULTICASTES1D_vS1E_EENS_8epilogue10collective6detail29Sm90TmaWarpSpecializedAdapterINS1I_15DefaultEpilogueISK_SL_SL_NS1H_6thread17LinearCombinationISK_Li1EffLNS1M_9ScaleType4KindE0ELNS_15FloatRoundStyleE2ESK_EENS1_15EpilogueDefaultEEEEEvvEEEEvNT_6ParamsE)
        .other          _ZN7cutlass13device_kernelINS_4gemm6kernel13GemmUniversalIN4cute5tupleIJiiiiEEENS1_10collective13CollectiveMmaINS1_34MainloopSm90TmaGmmaWarpSpecializedILi2ENS5_IJNS4_1CILi2EEENSA_ILi1EEESC_EEENS1_35KernelTmaWarpSpecializedCooperativeEEENS5_IJNSA_ILi256EEENSA_ILi80EEENSA_ILi128EEEEEENS_6half_tENS5_IJlSC_lEEESK_SL_NS4_8TiledMMAINS4_8MMA_AtomIJNS4_4SM904GMMA25MMA_64x16x16_F32F16F16_SSILNSP_5MajorE0ELSR_0ELNSP_7ScaleInE1ELSS_1EEEEEENS4_6LayoutISD_NS5_IJSC_NSA_ILi0EEESW_EEEEENS5_IJNS4_10UnderscoreESZ_SZ_EEEEENS4_13SM90_TMA_LOADENS4_14ComposedLayoutINS4_7SwizzleILi3ELi4ELi3EEENS4_18smem_ptr_flag_bitsILi16EEENSV_INS5_IJNSA_ILi8EEENSA_ILi64EEEEEENS5_IJS19_SC_EEEEEEEvNS4_8identityENS4_23SM90_TMA_LOAD_MULTICASTES1D_vS1E_EENS_8epilogue10collective6detail29Sm90TmaWarpSpecializedAdapterINS1I_15DefaultEpilogueISK_SL_SL_NS1H_6thread17LinearCombinationISK_Li1EffLNS1M_9ScaleType4KindE0ELNS_15FloatRoundStyleE2ESK_EENS1_15EpilogueDefaultEEEEEvvEEEEvNT_6ParamsE,@"STO_CUDA_ENTRY STV_DEFAULT"
_ZN7cutlass13device_kernelINS_4gemm6kernel13GemmUniversalIN4cute5tupleIJiiiiEEENS1_10collective13CollectiveMmaINS1_34MainloopSm90TmaGmmaWarpSpecializedILi2ENS5_IJNS4_1CILi2EEENSA_ILi1EEESC_EEENS1_35KernelTmaWarpSpecializedCooperativeEEENS5_IJNSA_ILi256EEENSA_ILi80EEENSA_ILi128EEEEEENS_6half_tENS5_IJlSC_lEEESK_SL_NS4_8TiledMMAINS4_8MMA_AtomIJNS4_4SM904GMMA25MMA_64x16x16_F32F16F16_SSILNSP_5MajorE0ELSR_0ELNSP_7ScaleInE1ELSS_1EEEEEENS4_6LayoutISD_NS5_IJSC_NSA_ILi0EEESW_EEEEENS5_IJNS4_10UnderscoreESZ_SZ_EEEEENS4_13SM90_TMA_LOADENS4_14ComposedLayoutINS4_7SwizzleILi3ELi4ELi3EEENS4_18smem_ptr_flag_bitsILi16EEENSV_INS5_IJNSA_ILi8EEENSA_ILi64EEEEEENS5_IJS19_SC_EEEEEEEvNS4_8identityENS4_23SM90_TMA_LOAD_MULTICASTES1D_vS1E_EENS_8epilogue10collective6detail29Sm90TmaWarpSpecializedAdapterINS1I_15DefaultEpilogueISK_SL_SL_NS1H_6thread17LinearCombinationISK_Li1EffLNS1M_9ScaleType4KindE0ELNS_15FloatRoundStyleE2ESK_EENS1_15EpilogueDefaultEEEEEvvEEEEvNT_6ParamsE:
[----:B------:R-:W0:Y:S01]  /*0000*/  LDC R1, c[0x0][0x28] ;  /* 0x00000a00ff017b82 */ /* 0x000e220000000800 */
[----:B------:R-:W1:Y:S01]  /*0010*/  S2R R18, SR_TID.X ;  /* 0x0000000000127919 */ /* 0x000e620000002100 */
[----:B------:R-:W-:Y:S01]  /*0020*/  ELECT P0, URZ, PT ;  /* 0x00000000003f782f */ /* 0x000fe20003800000 */
[----:B------:R-:W-:Y:S01]  /*0030*/  BSSY B0, `(.L_x_0) ;  /* 0x000000f000007945 */ /* 0x000fe20003800000 */
[--C-:B-1----:R-:W-:Y:S02]  /*0040*/  SHF.R.U32.HI R0, RZ, 0x5, R18.reuse ;  /* 0x00000005ff007819 */ /* 0x102fe40000011612 */
[----:B------:R-:W-:-:S03]  /*0050*/  SHF.R.U32.HI R3, RZ, 0x7, R18 ;  /* 0x00000007ff037819 */ /* 0x000fc60000011612 */
[----:B------:R-:W1:Y:S04]  /*0060*/  SHFL.IDX PT, R2, R0, RZ, 0x1f ;  /* 0x00001fff00027589 */ /* 0x000e6800000e0000 */
[----:B------:R2:W3:Y:S01]  /*0070*/  SHFL.IDX PT, R5, R3, RZ, 0x1f ;  /* 0x00001fff03057589 */ /* 0x0004e200000e0000 */
[----:B-1----:R-:W-:-:S13]  /*0080*/  ISETP.NE.OR P0, PT, R2, RZ, !P0 ;  /* 0x000000ff0200720c */ /* 0x002fda0004705670 */
[----:B0-23--:R-:W-:Y:S05]  /*0090*/  @P0 BRA `(.L_x_1) ;  /* 0x0000000000200947 */ /* 0x00dfea0003800000 */
[----:B------:R-:W-:Y:S02]  /*00a0*/  ULDC.64 UR4, c[0x0][0x198] ;  /* 0x0000660000047ab9 */ /* 0x000fe40000000a00 */
[----:B------:R-:W-:Y:S02]  /*00b0*/  UIADD3 UR6, UP0, UR4, 0xf0, URZ ;  /* 0x000000f004067890 */ /* 0x000fe4000ff1e03f */
[----:B------:R-:W-:Y:S02]  /*00c0*/  UIADD3 UR4, UP1, UR4, 0x1f0, URZ ;  /* 0x000001f004047890 */ /* 0x000fe4000ff3e03f */
[----:B------:R-:W-:Y:S02]  /*00d0*/  UIADD3.X UR7, URZ, UR5, URZ, UP0, !UPT ;  /* 0x000000053f077290 */ /* 0x000fe400087fe43f */
[----:B------:R-:W-:-:S07]  /*00e0*/  UIADD3.X UR5, URZ, UR5, URZ, UP1, !UPT ;  /* 0x000000053f057290 */ /* 0x000fce0008ffe43f */
[----:B------:R0:W-:Y:S02]  /*00f0*/  UTMACCTL.PF [UR6] ;  /* 0x00000000060079b9 */ /* 0x0001e40008040000 */
[----:B------:R0:W-:Y:S02]  /*0100*/  UTMACCTL.PF [UR4] ;  /* 0x00000000040079b9 */ /* 0x0001e40008040000 */
[----:B0-----:R-:W-:Y:S01]  /*0110*/  NOP ;  /* 0x0000000000007918 */ /* 0x001fe20000000000 */
.L_x_1:
[----:B------:R-:W-:Y:S05]  /*0120*/  BSYNC B0 ;  /* 0x0000000000007941 */ /* 0x000fea0003800000 */
.L_x_0:
[----:B------:R-:W0:Y:S02]  /*0130*/  SHFL.IDX PT, R3, R0, RZ, 0x1f ;  /* 0x00001fff00037589 */ /* 0x000e2400000e0000 */
[----:B0-----:R-:W-:-:S13]  /*0140*/  ISETP.NE.AND P0, PT, R3, RZ, PT ;  /* 0x000000ff0300720c */ /* 0x001fda0003f05270 */
[----:B------:R-:W-:Y:S05]  /*0150*/  @P0 BRA `(.L_x_2) ;  /* 0x0000000000480947 */ /* 0x000fea0003800000 */
[----:B------:R-:W0:Y:S01]  /*0160*/  S2UR UR8, SR_CgaCtaId ;  /* 0x00000000000879c3 */ /* 0x000e220000008800 */
[----:B------:R-:W-:Y:S01]  /*0170*/  UMOV UR4, 0x400 ;  /* 0x0000040000047882 */ /* 0x000fe20000000000 */
[----:B------:R-:W-:Y:S01]  /*0180*/  UMOV UR5, 0x1 ;  /* 0x0000000100057882 */ /* 0x000fe20000000000 */
[----:B------:R-:W-:Y:S01]  /*0190*/  UMOV UR6, 0x4 ;  /* 0x0000000400067882 */ /* 0x000fe20000000000 */
[----:B------:R-:W-:Y:S01]  /*01a0*/  ELECT P0, URZ, PT ;  /* 0x00000000003f782f */ /* 0x000fe20003800000 */
[----:B------:R-:W-:-:S04]  /*01b0*/  UIADD3 UR6, -UR6, 0x100000, URZ ;  /* 0x0010000006067890 */ /* 0x000fc8000fffe13f */
[----:B------:R-:W-:Y:S02]  /*01c0*/  USHF.L.U32 UR7, UR6, 0xb, URZ ;  /* 0x0000000b06077899 */ /* 0x000fe4000800063f */
[----:B------:R-:W-:Y:S02]  /*01d0*/  USHF.L.U32 UR6, UR6, 0x1, URZ ;  /* 0x0000000106067899 */ /* 0x000fe4000800063f */
[----:B0-----:R-:W-:Y:S02]  /*01e0*/  ULEA UR8, UR8, UR4, 0x18 ;  /* 0x0000000408087291 */ /* 0x001fe4000f8ec03f */
[----:B------:R-:W-:-:S04]  /*01f0*/  UIADD3 UR4, -UR5, 0x100000, URZ ;  /* 0x0010000005047890 */ /* 0x000fc8000fffe13f */
[----:B------:R-:W-:Y:S02]  /*0200*/  USHF.L.U32 UR5, UR4, 0xb, URZ ;  /* 0x0000000b04057899 */ /* 0x000fe4000800063f */
[----:B------:R-:W-:Y:S01]  /*0210*/  USHF.L.U32 UR4, UR4, 0x1, URZ ;  /* 0x0000000104047899 */ /* 0x000fe2000800063f */
[----:B------:R-:W0:Y:S11]  /*0220*/  FENCE.VIEW.ASYNC.S ;  /* 0x00000000000073c6 */ /* 0x000e360000000000 */
[----:B0-----:R0:W1:Y:S01]  /*0230*/  SYNCS.EXCH.64 URZ, [UR8], UR4 ;  /* 0x00000004083f75b2 */ /* 0x0010620008000100 */
[----:B------:R0:W2:Y:S01]  /*0240*/  SYNCS.EXCH.64 URZ, [UR8+0x10], UR6 ;  /* 0x00001006083f75b2 */ /* 0x0000a20008000100 */
[----:B------:R0:W3:Y:S01]  /*0250*/  SYNCS.EXCH.64 URZ, [UR8+0x8], UR4 ;  /* 0x00000804083f75b2 */ /* 0x0000e20008000100 */
[----:B------:R0:W4:Y:S01]  /*0260*/  SYNCS.EXCH.64 URZ, [UR8+0x18], UR6 ;  /* 0x00001806083f75b2 */ /* 0x0001220008000100 */
[----:B------:R-:W-:Y:S01]  /*0270*/  NOP ;  /* 0x0000000000007918 */ /* 0x000fe20000000000 */
.L_x_2:
[----:B------:R-:W-:Y:S01]  /*0280*/  SHF.R.S32.HI R7, RZ, 0x1f, R18 ;  /* 0x0000001fff077819 */ /* 0x000fe20000011412 */
[----:B------:R-:W5:Y:S01]  /*0290*/  SHFL.IDX PT, R0, R0, RZ, 0x1f ;  /* 0x00001fff00007589 */ /* 0x000f6200000e0000 */
[----:B0-----:R-:W0:Y:S01]  /*02a0*/  S2UR UR8, SR_CTAID.X ;  /* 0x00000000000879c3 */ /* 0x001e220000002500 */
[----:B------:R-:W-:Y:S02]  /*02b0*/  ELECT P0, URZ, PT ;  /* 0x00000000003f782f */ /* 0x000fe40003800000 */
[----:B------:R-:W-:Y:S01]  /*02c0*/  LEA.HI R7, R7, R18, RZ, 0x7 ;  /* 0x0000001207077211 */ /* 0x000fe200078f38ff */
[----:B------:R-:W1:Y:S01]  /*02d0*/  S2R R4, SR_CTAID.Y ;  /* 0x0000000000047919 */ /* 0x000e620000002600 */
[----:B------:R-:W-:Y:S01]  /*02e0*/  SHF.R.S32.HI R8, RZ, 0x1f, R3 ;  /* 0x0000001fff087819 */ /* 0x000fe20000011403 */
[----:B------:R-:W-:Y:S01]  /*02f0*/  ULDC UR4, c[0x0][0x150] ;  /* 0x0000540000047ab9 */ /* 0x000fe20000000800 */
[----:B------:R-:W-:Y:S01]  /*0300*/  LOP3.LUT R7, R7, 0xffffff80, RZ, 0xc0, !PT ;  /* 0xffffff8007077812 */ /* 0x000fe200078ec0ff */
[----:B------:R-:W-:Y:S01]  /*0310*/  NOP ;  /* 0x0000000000007918 */ /* 0x000fe20000000000 */
[----:B------:R-:W-:Y:S01]  /*0320*/  LEA.HI R8, R8, R3, RZ, 0x2 ;  /* 0x0000000308087211 */ /* 0x000fe200078f10ff */
[----:B------:R-:W2:Y:S01]  /*0330*/  LDC R10, c[0x0][0x144] ;  /* 0x00005100ff0a7b82 */ /* 0x000ea20000000800 */
[----:B------:R-:W-:Y:S01]  /*0340*/  NOP ;  /* 0x0000000000007918 */ /* 0x000fe20000000000 */
[----:B------:R-:W-:Y:S01]  /*0350*/  IMAD.IADD R6, R18, 0x1, -R7 ;  /* 0x0000000112067824 */ /* 0x000fe200078e0a07 */
[----:B------:R-:W-:Y:S01]  /*0360*/  LOP3.LUT R8, R8, 0x3ffffffc, RZ, 0xc0, !PT ;  /* 0x3ffffffc08087812 */ /* 0x000fe200078ec0ff */
[----:B------:R-:W-:Y:S01]  /*0370*/  IMAD.MOV.U32 R23, RZ, RZ, 0x1 ;  /* 0x00000001ff177424 */ /* 0x000fe200078e00ff */
[----:B------:R-:W-:-:S02]  /*0380*/  ISETP.NE.AND P3, PT, R5, RZ, PT ;  /* 0x000000ff0500720c */ /* 0x000fc40003f65270 */
[----:B------:R-:W-:Y:S01]  /*0390*/  SHF.R.S32.HI R7, RZ, 0x1f, R6 ;  /* 0x0000001fff077819 */ /* 0x000fe20000011406 */
[----:B------:R-:W-:Y:S01]  /*03a0*/  IMAD.IADD R8, R3, 0x1, -R8 ;  /* 0x0000000103087824 */ /* 0x000fe200078e0a08 */
[----:B------:R-:W3:Y:S02]  /*03b0*/  LDC R13, c[0x0][0x140] ;  /* 0x00005000ff0d7b82 */ /* 0x000ee40000000800 */
[----:B------:R-:W-:Y:S02]  /*03c0*/  LEA.HI R7, R7, R6, RZ, 0x3 ;  /* 0x0000000607077211 */ /* 0x000fe400078f18ff */
[----:B-----5:R-:W-:Y:S02]  /*03d0*/  ISETP.NE.OR P0, PT, R0, RZ, !P0 ;  /* 0x000000ff0000720c */ /* 0x020fe40004705670 */
[--C-:B------:R-:W-:Y:S02]  /*03e0*/  SHF.R.S32.HI R0, RZ, 0x3, R7.reuse ;  /* 0x00000003ff007819 */ /* 0x100fe40000011407 */
[----:B------:R-:W-:-:S02]  /*03f0*/  SHF.R.S32.HI R7, RZ, 0x1f, R7 ;  /* 0x0000001fff077819 */ /* 0x000fc40000011407 */
[----:B0-----:R-:W-:Y:S02]  /*0400*/  I2FP.F32.U32 R9, UR8 ;  /* 0x0000000800097c45 */ /* 0x001fe40008201000 */
[----:B------:R-:W-:-:S03]  /*0410*/  LEA.HI R7, R7, R0, RZ, 0x2 ;  /* 0x0000000007077211 */ /* 0x000fc600078f10ff */
[----:B------:R-:W-:Y:S01]  /*0420*/  FMUL R9, R9, UR4 ;  /* 0x0000000409097c20 */ /* 0x000fe20008400000 */
[----:B------:R-:W-:Y:S01]  /*0430*/  LOP3.LUT R7, R7, 0xfffffffc, RZ, 0xc0, !PT ;  /* 0xfffffffc07077812 */ /* 0x000fe200078ec0ff */
[----:B------:R-:W-:Y:S01]  /*0440*/  VOTEU.ALL UP0, P0 ;  /* 0x00000000003f7886 */ /* 0x000fe20000000000 */
[----:B-1----:R-:W-:Y:S01]  /*0450*/  I2FP.F32.U32 R3, R4 ;  /* 0x0000000400037245 */ /* 0x002fe20000201000 */
[----:B------:R-:W-:Y:S01]  /*0460*/  ULDC UR4, c[0x0][0x154] ;  /* 0x0000550000047ab9 */ /* 0x000fe20000000800 */
[----:B------:R-:W-:Y:S01]  /*0470*/  VOTEU.ALL UP1, P0 ;  /* 0x00000000003f7886 */ /* 0x000fe20000020000 */
[----:B------:R-:W0:Y:S01]  /*0480*/  F2I.U32.TRUNC.NTZ R9, R9 ;  /* 0x0000000900097305 */ /* 0x000e22000020f000 */
[----:B------:R-:W-:Y:S01]  /*0490*/  IMAD.IADD R7, R0, 0x1, -R7 ;  /* 0x0000000100077824 */ /* 0x000fe200078e0a07 */
[----:B------:R-:W1:Y:S01]  /*04a0*/  @!UP0 S2UR UR7, SR_CgaCtaId ;  /* 0x00000000000789c3 */ /* 0x000e620000008800 */
[----:B------:R-:W-:Y:S01]  /*04b0*/  FMUL R12, R3, UR4 ;  /* 0x00000004030c7c20 */ /* 0x000fe20008400000 */
[----:B------:R-:W-:Y:S01]  /*04c0*/  UMOV UR4, 0x20 ;  /* 0x0000002000047882 */ /* 0x000fe20000000000 */
[----:B------:R-:W-:Y:S01]  /*04d0*/  IMAD R8, R8, 0x4, R7 ;  /* 0x0000000408087824 */ /* 0x000fe200078e0207 */
[----:B------:R-:W-:Y:S01]  /*04e0*/  @!UP0 UMOV UR6, 0x400 ;  /* 0x0000040000068882 */ /* 0x000fe20000000000 */
[----:B------:R-:W-:-:S04]  /*04f0*/  @!UP0 UIADD3 UR4, -UR4, 0x100000, URZ ;  /* 0x0010000004048890 */ /* 0x000fc8000fffe13f */
[----:B------:R-:W-:Y:S02]  /*0500*/  @!UP0 USHF.L.U32 UR5, UR4, 0xb, URZ ;  /* 0x0000000b04058899 */ /* 0x000fe4000800063f */
[----:B------:R-:W-:Y:S01]  /*0510*/  @!UP0 USHF.L.U32 UR4, UR4, 0x1, URZ ;  /* 0x0000000104048899 */ /* 0x000fe2000800063f */
[----:B---3--:R-:W-:Y:S01]  /*0520*/  ISETP.EQ.U32.AND P2, PT, R13, 0x1, PT ;  /* 0x000000010d00780c */ /* 0x008fe20003f42070 */
[----:B------:R-:W3:Y:S01]  /*0530*/  F2I.U32.TRUNC.NTZ R12, R12 ;  /* 0x0000000c000c7305 */ /* 0x000ee2000020f000 */
[----:B------:R-:W-:Y:S01]  /*0540*/  LEA.HI R0, R8, R8, RZ, 0x1 ;  /* 0x0000000808007211 */ /* 0x000fe200078f08ff */
[----:B------:R-:W5:Y:S03]  /*0550*/  LDC R7, c[0x0][0x148] ;  /* 0x00005200ff077b82 */ /* 0x000f660000000800 */
[----:B------:R-:W-:Y:S01]  /*0560*/  LOP3.LUT R11, R0, 0xfffffffe, RZ, 0xc0, !PT ;  /* 0xfffffffe000b7812 */ /* 0x000fe200078ec0ff */
[----:B0-----:R-:W-:Y:S01]  /*0570*/  IMAD.MOV R15, RZ, RZ, -R9 ;  /* 0x000000ffff0f7224 */ /* 0x001fe200078e0a09 */
[----:B------:R-:W-:-:S03]  /*0580*/  SHF.R.S32.HI R9, RZ, 0x1f, R2 ;  /* 0x0000001fff097819 */ /* 0x000fc60000011402 */
[----:B--2---:R-:W-:Y:S01]  /*0590*/  IMAD R3, R10, R15, UR8 ;  /* 0x000000080a037e24 */ /* 0x004fe2000f8e020f */
[----:B------:R-:W-:Y:S01]  /*05a0*/  LEA.HI R9, R9, R2, RZ, 0x2 ;  /* 0x0000000209097211 */ /* 0x000fe200078f10ff */
[C---:B------:R-:W-:Y:S02]  /*05b0*/  IMAD.IADD R0, R8.reuse, 0x1, -R11 ;  /* 0x0000000108007824 */ /* 0x040fe400078e0a0b */
[----:B------:R-:W-:Y:S01]  /*05c0*/  IMAD.SHL.U32 R11, R8, 0x4, RZ ;  /* 0x00000004080b7824 */ /* 0x000fe200078e00ff */
[----:B------:R-:W-:Y:S01]  /*05d0*/  LOP3.LUT R9, R9, 0xfffffffc, RZ, 0xc0, !PT ;  /* 0xfffffffc09097812 */ /* 0x000fe200078ec0ff */
[----:B---3--:R-:W-:Y:S01]  /*05e0*/  IMAD.MOV R21, RZ, RZ, -R12 ;  /* 0x000000ffff157224 */ /* 0x008fe200078e0a0c */
[----:B------:R-:W-:Y:S01]  /*05f0*/  ISETP.NE.AND P4, PT, R0, R3, PT ;  /* 0x000000030000720c */ /* 0x000fe20003f85270 */
[----:B-1----:R-:W-:Y:S01]  /*0600*/  @!UP0 ULEA UR6, UR7, UR6, 0x18 ;  /* 0x0000000607068291 */ /* 0x002fe2000f8ec03f */
[----:B------:R-:W-:Y:S01]  /*0610*/  LOP3.LUT R22, R8, 0xc, R11, 0x78, !PT ;  /* 0x0000000c08167812 */ /* 0x000fe200078e780b */
[----:B------:R-:W-:Y:S01]  /*0620*/  IMAD.IADD R0, R2, 0x1, -R9 ;  /* 0x0000000102007824 */ /* 0x000fe200078e0a09 */
[----:B------:R-:W-:Y:S01]  /*0630*/  VOTEU.ALL UP0, P0 ;  /* 0x00000000003f7886 */ /* 0x000fe20000000000 */
[----:B------:R-:W-:Y:S01]  /*0640*/  LOP3.LUT P0, RZ, R6, 0x7, RZ, 0xc0, !PT ;  /* 0x0000000706ff7812 */ /* 0x000fe2000780c0ff */
[----:B------:R-:W-:-:S02]  /*0650*/  VIADD R6, R5, 0xffffffff ;  /* 0xffffffff05067836 */ /* 0x000fc40000000000 */
[----:B------:R-:W-:Y:S01]  /*0660*/  ISETP.NE.AND P1, PT, R0, 0x3, PT ;  /* 0x000000030000780c */ /* 0x000fe20003f25270 */
[----:B-----5:R-:W-:Y:S01]  /*0670*/  IMAD R9, R7, R21, R4 ;  /* 0x0000001507097224 */ /* 0x020fe200078e0204 */
[----:B------:R-:W-:Y:S02]  /*0680*/  ISETP.LT.U32.AND P0, PT, R22, 0x2, !P0 ;  /* 0x000000021600780c */ /* 0x000fe40004701070 */
[----:B------:R-:W-:Y:S01]  /*0690*/  ISETP.EQ.OR P1, PT, R0, RZ, !P1 ;  /* 0x000000ff0000720c */ /* 0x000fe20004f22670 */
[----:B------:R-:W0:Y:S02]  /*06a0*/  FENCE.VIEW.ASYNC.S ;  /* 0x00000000000073c6 */ /* 0x000e240000000000 */
[----:B0-----:R0:W1:Y:S01]  /*06b0*/  @!UP0 SYNCS.EXCH.64 URZ, [UR6+0x30], UR4 ;  /* 0x00003004063f85b2 */ /* 0x0010620008000100 */
[----:B------:R-:W-:Y:S02]  /*06c0*/  @P4 LEA.HI R2, R22, R22, RZ, 0x1 ;  /* 0x0000001616024211 */ /* 0x000fe400078f08ff */
[----:B------:R-:W-:-:S02]  /*06d0*/  ISETP.EQ.AND P1, PT, R5, RZ, P1 ;  /* 0x000000ff0500720c */ /* 0x000fc40000f22270 */
[----:B------:R-:W-:Y:S02]  /*06e0*/  @P4 SHF.R.S32.HI R2, RZ, 0x1, R2 ;  /* 0x00000001ff024819 */ /* 0x000fe40000011402 */
[----:B------:R-:W-:Y:S02]  /*06f0*/  ISETP.GE.U32.AND P6, PT, R6, 0x2, PT ;  /* 0x000000020600780c */ /* 0x000fe40003fc6070 */
[----:B------:R-:W-:Y:S02]  /*0700*/  @P4 ISETP.NE.AND P5, PT, R2, R9, PT ;  /* 0x000000090200420c */ /* 0x000fe40003fa5270 */
[----:B------:R-:W-:Y:S02]  /*0710*/  SEL R2, RZ, 0x1, !P0 ;  /* 0x00000001ff027807 */ /* 0x000fe40004000000 */
[----:B------:R-:W-:Y:S02]  /*0720*/  @P4 SEL R23, RZ, 0x1, P5 ;  /* 0x00000001ff174807 */ /* 0x000fe40002800000 */
[----:B------:R-:W-:Y:S01]  /*0730*/  SEL R19, RZ, 0x1, !P1 ;  /* 0x00000001ff137807 */ /* 0x000fe20004800000 */
[----:B------:R0:W2:Y:S01]  /*0740*/  @!UP1 SYNCS.EXCH.64 URZ, [UR6+0x38], UR4 ;  /* 0x00003804063f95b2 */ /* 0x0000a20008000100 */
[----:B------:R-:W-:Y:S01]  /*0750*/  LOP3.LUT R23, R23, R2, RZ, 0xc0, !PT ;  /* 0x0000000217177212 */ /* 0x000fe200078ec0ff */
[----:B------:R-:W-:Y:S01]  /*0760*/  NOP ;  /* 0x0000000000007918 */ /* 0x000fe20000000000 */
[----:B------:R-:W-:Y:S01]  /*0770*/  SEL R19, R19, 0x2, P6 ;  /* 0x0000000213137807 */ /* 0x000fe20003000000 */
[----:B------:R-:W-:Y:S06]  /*0780*/  @!P2 BRA `(.L_x_3) ;  /* 0x000000000008a947 */ /* 0x000fec0003800000 */
[----:B-12-4-:R-:W-:Y:S01]  /*0790*/  UCGABAR_ARV ;  /* 0x00000000000079c7 */ /* 0x016fe20008000000 */
[----:B------:R-:W-:Y:S05]  /*07a0*/  BRA `(.L_x_4) ;  /* 0x0000000000047947 */ /* 0x000fea0003800000 */
.L_x_3:
[----:B-12-4-:R-:W-:Y:S01]  /*07b0*/  NOP ;  /* 0x0000000000007918 */ /* 0x016fe20000000000 */
.L_x_4:
[----:B------:R-:W1:Y:S01]  /*07c0*/  LDC R2, c[0x0][0x65c] ;  /* 0x00019700ff027b82 */ /* 0x000e620000000800 */
[----:B------:R-:W-:Y:S02]  /*07d0*/  IMAD.U32 R8, RZ, RZ, UR8 ;  /* 0x00000008ff087e24 */ /* 0x000fe4000f8e00ff */
[----:B------:R-:W-:Y:S01]  /*07e0*/  IMAD.MOV.U32 R9, RZ, RZ, RZ ;  /* 0x000000ffff097224 */ /* 0x000fe200078e00ff */
[----:B-1----:R-:W-:-:S04]  /*07f0*/  ISETP.NE.AND P1, PT, R2, 0x1, PT ;  /* 0x000000010200780c */ /* 0x002fc80003f25270 */
[----:B------:R-:W-:-:S09]  /*0800*/  P2R R5, PR, RZ, 0x2 ;  /* 0x00000002ff057803 */ /* 0x000fd20000000000 */
[----:B------:R-:W1:Y:S01]  /*0810*/  @P1 LDC R17, c[0x0][0x10] ;  /* 0x00000400ff111b82 */ /* 0x000e620000000800 */
[----:B------:R-:W-:Y:S02]  /*0820*/  @P1 IMAD.MOV.U32 R5, RZ, RZ, RZ ;  /* 0x000000ffff051224 */ /* 0x000fe400078e00ff */
[----:B------:R-:W-:-:S05]  /*0830*/  @P1 IMAD.MOV.U32 R13, RZ, RZ, RZ ;  /* 0x000000ffff0d1224 */ /* 0x000fca00078e00ff */
[----:B------:R-:W2:Y:S01]  /*0840*/  @!P1 LDC R11, c[0x0][0xc] ;  /* 0x00000300ff0b9b82 */ /* 0x000ea20000000800 */
[----:B-1----:R-:W-:-:S04]  /*0850*/  @P1 IMAD.WIDE.U32 R16, R17, UR8, R4 ;  /* 0x0000000811101c25 */ /* 0x002fc8000f8e0004 */
[----:B------:R-:W-:Y:S02]  /*0860*/  @P1 IMAD.IADD R17, R17, 0x1, R13 ;  /* 0x0000000111111824 */ /* 0x000fe400078e020d */
[----:B--2---:R-:W-:-:S04]  /*0870*/  @!P1 IMAD.WIDE.U32 R8, R4, R11, R8 ;  /* 0x0000000b04089225 */ /* 0x004fc800078e0008 */
[----:B------:R-:W-:Y:S02]  /*0880*/  @!P1 IMAD.MOV.U32 R16, RZ, RZ, R8 ;  /* 0x000000ffff109224 */ /* 0x000fe400078e0008 */
[----:B------:R-:W-:Y:S01]  /*0890*/  @!P1 IMAD.MOV.U32 R17, RZ, RZ, R9 ;  /* 0x000000ffff119224 */ /* 0x000fe200078e0009 */
[----:B------:R-:W-:Y:S06]  /*08a0*/  @!P2 BRA `(.L_x_5) ;  /* 0x00000000000ca947 */ /* 0x000fec0003800000 */
[----:B------:R-:W-:Y:S01]  /*08b0*/  UCGABAR_WAIT ;  /* 0x0000000000007dc7 */ /* 0x000fe20008000000 */
[----:B------:R-:W-:Y:S01]  /*08c0*/  CCTL.IVALL ;  /* 0x00000000ff00798f */ /* 0x000fe20002000000 */
[----:B------:R-:W-:Y:S05]  /*08d0*/  BRA `(.L_x_6) ;  /* 0x0000000000047947 */ /* 0x000fea0003800000 */
.L_x_5:
[----:B------:R-:W-:Y:S06]  /*08e0*/  BAR.SYNC.DEFER_BLOCKING 0x0 ;  /* 0x0000000000007b1d */ /* 0x000fec0000010000 */
.L_x_6:
[----:B------:R-:W-:Y:S05]  /*08f0*/  @!P3 BRA `(.L_x_7) ;  /* 0x000000a400c0b947 */ /* 0x000fea0003800000 */
[----:B------:R-:W-:-:S13]  /*0900*/  ISETP.GT.U32.AND P0, PT, R6, 0x1, PT ;  /* 0x000000010600780c */ /* 0x000fda0003f04070 */
[----:B0-----:R-:W-:Y:S05]  /*0910*/  @P0 EXIT ;  /* 0x000000000000094d */ /* 0x001fea0003800000 */
[----:B------:R-:W-:Y:S01]  /*0920*/  ULDC.64 UR4, c[0x0][0x650] ;  /* 0x0001940000047ab9 */ /* 0x000fe20000000a00 */
[----:B------:R-:W-:Y:S01]  /*0930*/  PRMT R0, RZ, 0x7610, R0 ;  /* 0x00007610ff007816 */ /* 0x000fe20000000000 */
[----:B------:R-:W-:Y:S01]  /*0940*/  IMAD.MOV.U32 R107, RZ, RZ, -0x1 ;  /* 0xffffffffff6b7424 */ /* 0x000fe200078e00ff */
[----:B------:R-:W-:Y:S01]  /*0950*/  ISETP.GE.U32.AND P0, PT, R16, UR4, PT ;  /* 0x0000000410007c0c */ /* 0x000fe2000bf06070 */
[----:B------:R-:W-:Y:S02]  /*0960*/  IMAD.MOV.U32 R108, RZ, RZ, -0x1 ;  /* 0xffffffffff6c7424 */ /* 0x000fe400078e00ff */
[----:B------:R-:W-:Y:S01]  /*0970*/  IMAD.MOV.U32 R105, RZ, RZ, -0x1 ;  /* 0xffffffffff697424 */ /* 0x000fe200078e00ff */
[----:B------:R-:W-:-:S13]  /*0980*/  ISETP.GE.U32.AND.EX P0, PT, R17, UR5, PT, P0 ;  /* 0x0000000511007c0c */ /* 0x000fda000bf06100 */
[----:B------:R-:W-:Y:S05]  /*0990*/  @P0 BRA `(.L_x_8) ;  /* 0x0000000400280947 */ /* 0x000fea0003800000 */
[----:B------:R-:W0:Y:S01]  /*09a0*/  LDC.64 R24, c[0x0][0x628] ;  /* 0x00018a00ff187b82 */ /* 0x000e220000000a00 */
[----:B------:R-:W-:Y:S02]  /*09b0*/  IMAD.MOV.U32 R8, RZ, RZ, R16 ;  /* 0x000000ffff087224 */ /* 0x000fe400078e0010 */
[----:B------:R-:W-:-:S05]  /*09c0*/  IMAD.MOV.U32 R9, RZ, RZ, R17 ;  /* 0x000000ffff097224 */ /* 0x000fca00078e0011 */
[----:B------:R-:W1:Y:S08]  /*09d0*/  LDC R0, c[0x0][0x630] ;  /* 0x00018c00ff007b82 */ /* 0x000e700000000800 */
[----:B------:R-:W2:Y:S01]  /*09e0*/  LDC.64 R26, c[0x0][0x620] ;  /* 0x00018800ff1a7b82 */ /* 0x000ea20000000a00 */
[----:B0-----:R-:W-:-:S04]  /*09f0*/  ISETP.NE.U32.AND P0, PT, R24, RZ, PT ;  /* 0x000000ff1800720c */ /* 0x001fc80003f05070 */
[----:B------:R-:W-:-:S13]  /*0a00*/  ISETP.NE.AND.EX P0, PT, R25, RZ, PT, P0 ;  /* 0x000000ff1900720c */ /* 0x000fda0003f05300 */
[----:B-12---:R-:W-:Y:S05]  /*0a10*/  @!P0 BRA `(.L_x_9) ;  /* 0x0000000000288947 */ /* 0x006fea0003800000 */
[----:B------:R-:W0:Y:S02]  /*0a20*/  LDC R13, c[0x0][0x634] ;  /* 0x00018d00ff0d7b82 */ /* 0x000e240000000800 */
[----:B0-----:R-:W-:-:S05]  /*0a30*/  IADD3 R13, P0, R16, R13, RZ ;  /* 0x0000000d100d7210 */ /* 0x001fca0007f1e0ff */
[----:B------:R-:W-:-:S04]  /*0a40*/  IMAD.X R15, RZ, RZ, R17, P0 ;  /* 0x000000ffff0f7224 */ /* 0x000fc800000e0611 */
[----:B------:R-:W-:-:S04]  /*0a50*/  IMAD.WIDE.U32 R8, R15, R24, RZ ;  /* 0x000000180f087225 */ /* 0x000fc800078e00ff */
[----:B------:R-:W-:-:S04]  /*0a60*/  IMAD.WIDE.U32 R10, P0, R13, R25, R8 ;  /* 0x000000190d0a7225 */ /* 0x000fc80007800008 */
[----:B------:R-:W-:-:S04]  /*0a70*/  IMAD.WIDE.U32 R8, R13, R24, RZ ;  /* 0x000000180d087225 */ /* 0x000fc800078e00ff */
[----:B------:R-:W-:Y:S01]  /*0a80*/  IMAD.X R13, RZ, RZ, RZ, P0 ;  /* 0x000000ffff0d7224 */ /* 0x000fe200000e06ff */
[----:B------:R-:W-:Y:S01]  /*0a90*/  IADD3 RZ, P0, R9, R10, RZ ;  /* 0x0000000a09ff7210 */ /* 0x000fe20007f1e0ff */
[----:B------:R-:W-:-:S04]  /*0aa0*/  IMAD.MOV.U32 R12, RZ, RZ, R11 ;  /* 0x000000ffff0c7224 */ /* 0x000fc800078e000b */
[----:B------:R-:W-:-:S08]  /*0ab0*/  IMAD.WIDE.U32.X R8, R15, R25, R12, P0 ;  /* 0x000000190f087225 */ /* 0x000fd000000e040c */
.L_x_9:
[----:B------:R-:W0:Y:S01]  /*0ac0*/  LDC.64 R24, c[0x0][0x640] ;  /* 0x00019000ff187b82 */ /* 0x000e220000000a00 */
[-CC-:B------:R-:W-:Y:S01]  /*0ad0*/  SHF.R.U64 R105, R8, R0.reuse, R9.reuse ;  /* 0x0000000008697219 */ /* 0x180fe20000001209 */
[----:B------:R-:W-:Y:S01]  /*0ae0*/  IMAD R30, R7, R21, R4 ;  /* 0x00000015071e7224 */ /* 0x000fe200078e0204 */
[----:B------:R-:W-:Y:S01]  /*0af0*/  SHF.R.U32.HI R0, RZ, R0, R9 ;  /* 0x00000000ff007219 */ /* 0x000fe20000011609 */
[----:B------:R-:W-:Y:S01]  /*0b00*/  IMAD.MOV.U32 R21, RZ, RZ, 0x1 ;  /* 0x00000001ff157424 */ /* 0x000fe200078e00ff */
[----:B------:R-:W-:-:S03]  /*0b10*/  IADD3 R5, P0, RZ, -R105, RZ ;  /* 0x80000069ff057210 */ /* 0x000fc60007f1e0ff */
[----:B------:R-:W1:Y:S02]  /*0b20*/  LDC R6, c[0x0][0x618] ;  /* 0x00018600ff067b82 */ /* 0x000e640000000800 */
[----:B------:R-:W-:-:S04]  /*0b30*/  IMAD.X R9, RZ, RZ, ~R0, P0 ;  /* 0x000000ffff097224 */ /* 0x000fc800000e0e00 */
[-C--:B------:R-:W-:Y:S02]  /*0b40*/  IMAD R0, R9, R26.reuse, RZ ;  /* 0x0000001a09007224 */ /* 0x080fe400078e02ff */
[----:B------:R-:W2:Y:S01]  /*0b50*/  LDC R11, c[0x0][0x608] ;  /* 0x00018200ff0b7b82 */ /* 0x000ea20000000800 */
[----:B------:R-:W-:-:S04]  /*0b60*/  IMAD.WIDE.U32 R8, R5, R26, R16 ;  /* 0x0000001a05087225 */ /* 0x000fc800078e0010 */
[----:B------:R-:W-:-:S03]  /*0b70*/  IMAD R5, R5, R27, R0 ;  /* 0x0000001b05057224 */ /* 0x000fc600078e0200 */
[----:B------:R-:W3:Y:S01]  /*0b80*/  LDC R12, c[0x0][0x658] ;  /* 0x00019600ff0c7b82 */ /* 0x000ee20000000800 */
[----:B0-----:R-:W-:Y:S01]  /*0b90*/  ISETP.NE.U32.AND P0, PT, R24, RZ, PT ;  /* 0x000000ff1800720c */ /* 0x001fe20003f05070 */
[----:B------:R-:W-:Y:S02]  /*0ba0*/  IMAD.IADD R5, R9, 0x1, R5 ;  /* 0x0000000109057824 */ /* 0x000fe400078e0205 */
[----:B------:R-:W-:Y:S01]  /*0bb0*/  IMAD.MOV.U32 R9, RZ, RZ, -0x1 ;  /* 0xffffffffff097424 */ /* 0x000fe200078e00ff */
[----:B------:R-:W-:-:S03]  /*0bc0*/  ISETP.NE.AND.EX P0, PT, R25, RZ, PT, P0 ;  /* 0x000000ff1900720c */ /* 0x000fc60003f05300 */
[----:B------:R-:W0:Y:S01]  /*0bd0*/  LDC R15, c[0x0][0x600] ;  /* 0x00018000ff0f7b82 */ /* 0x000e220000000800 */
[-CC-:B-1----:R-:W-:Y:S02]  /*0be0*/  SHF.R.U64 R13, R8, R6.reuse, R5.reuse ;  /* 0x00000006080d7219 */ /* 0x182fe40000001205 */
[----:B------:R-:W-:-:S05]  /*0bf0*/  SHF.R.U32.HI R0, RZ, R6, R5 ;  /* 0x00000006ff007219 */ /* 0x000fca0000011605 */
[----:B------:R-:W1:Y:S01]  /*0c00*/  LDC R14, c[0x0][0x648] ;  /* 0x00019200ff0e7b82 */ /* 0x000e620000000800 */
[-CC-:B--2---:R-:W-:Y:S02]  /*0c10*/  SHF.R.U64 R27, R13, R11.reuse, R0.reuse ;  /* 0x0000000b0d1b7219 */ /* 0x184fe40000001200 */
[----:B------:R-:W-:-:S05]  /*0c20*/  SHF.R.U32.HI R5, RZ, R11, R0 ;  /* 0x0000000bff057219 */ /* 0x000fca0000011600 */
[----:B------:R-:W2:Y:S01]  /*0c30*/  LDC R20, c[0x0][0x638] ;  /* 0x00018e00ff147b82 */ /* 0x000ea20000000800 */
[-CC-:B---3--:R-:W-:Y:S02]  /*0c40*/  SHF.R.U64 R28, R27, R12.reuse, R5.reuse ;  /* 0x0000000c1b1c7219 */ /* 0x188fe40000001205 */
[-C--:B------:R-:W-:Y:S02]  /*0c50*/  SHF.L.U32 R0, R9, R12.reuse, RZ ;  /* 0x0000000c09007219 */ /* 0x080fe400000006ff */
[----:B------:R-:W-:Y:S01]  /*0c60*/  SHF.R.U32.HI R5, RZ, R12, R5 ;  /* 0x0000000cff057219 */ /* 0x000fe20000011605 */
[----:B------:R-:W-:Y:S01]  /*0c70*/  IMAD.MOV.U32 R4, RZ, RZ, R28 ;  /* 0x000000ffff047224 */ /* 0x000fe200078e001c */
[----:B------:R-:W-:Y:S01]  /*0c80*/  LOP3.LUT R10, RZ, R0, RZ, 0x33, !PT ;  /* 0x00000000ff0a7212 */ /* 0x000fe200078e33ff */
[----:B------:R-:W3:Y:S01]  /*0c90*/  LDC R26, c[0x0][0x610] ;  /* 0x00018400ff1a7b82 */ /* 0x000ee20000000800 */
[----:B------:R-:W-:Y:S05]  /*0ca0*/  @!P0 BRA `(.L_x_10) ;  /* 0x0000000000288947 */ /* 0x000fea0003800000 */
[----:B------:R-:W4:Y:S02]  /*0cb0*/  LDC R9, c[0x0][0x64c] ;  /* 0x00019300ff097b82 */ /* 0x000f240000000800 */
[----:B----4-:R-:W-:-:S05]  /*0cc0*/  IADD3 R9, P0, R28, R9, RZ ;  /* 0x000000091c097210 */ /* 0x010fca0007f1e0ff */
        /* <DEDUP_REMOVED lines=8> */
.L_x_10:
[----:B-1----:R-:W-:Y:S01]  /*0d50*/  SHF.R.U64 R4, R4, R14, R5 ;  /* 0x0000000e04047219 */ /* 0x002fe20000001205 */
[----:B0-----:R-:W-:Y:S01]  /*0d60*/  VIADD R6, R15, 0xffffffff ;  /* 0xffffffff0f067836 */ /* 0x001fe20000000000 */
[----:B------:R-:W-:Y:S02]  /*0d70*/  SHF.L.U32 R0, R21, R12, RZ ;  /* 0x0000000c15007219 */ /* 0x000fe400000006ff */
[----:B------:R-:W-:Y:S01]  /*0d80*/  LOP3.LUT R5, R27, R10, RZ, 0xc0, !PT ;  /* 0x0000000a1b057212 */ /* 0x000fe200078ec0ff */
[----:B------:R-:W-:Y:S01]  /*0d90*/  IMAD.MOV R7, RZ, RZ, -R4 ;  /* 0x000000ffff077224 */ /* 0x000fe200078e0a04 */
[----:B------:R-:W-:Y:S02]  /*0da0*/  SEL R3, R3, R30, !P1 ;  /* 0x0000001e03037207 */ /* 0x000fe40004800000 */
[----:B------:R-:W-:Y:S01]  /*0db0*/  LOP3.LUT R6, R13, R6, RZ, 0xc0, !PT ;  /* 0x000000060d067212 */ /* 0x000fe200078ec0ff */
[----:B------:R-:W-:Y:S02]  /*0dc0*/  IMAD R4, R0, R4, R5 ;  /* 0x0000000400047224 */ /* 0x000fe400078e0205 */
[----:B--2---:R-:W-:-:S02]  /*0dd0*/  IMAD R0, R7, R20, R28 ;  /* 0x0000001407007224 */ /* 0x004fc400078e021c */
[----:B---3--:R-:W-:Y:S02]  /*0de0*/  IMAD R3, R4, R26, R3 ;  /* 0x0000001a04037224 */ /* 0x008fe400078e0203 */
[----:B------:R-:W-:Y:S02]  /*0df0*/  IMAD.MOV.U32 R5, RZ, RZ, 0x1 ;  /* 0x00000001ff057424 */ /* 0x000fe400078e00ff */
[----:B------:R-:W-:-:S03]  /*0e00*/  IMAD R4, R0, R15, R6 ;  /* 0x0000000f00047224 */ /* 0x000fc600078e0206 */
[----:B------:R-:W-:Y:S02]  /*0e10*/  PRMT R0, R5, 0x7610, R0 ;  /* 0x0000761005007816 */ /* 0x000fe40000000000 */
[----:B------:R-:W-:Y:S02]  /*0e20*/  SEL R108, R4, R3, !P1 ;  /* 0x00000003046c7207 */ /* 0x000fe40004800000 */
[----:B------:R-:W-:-:S07]  /*0e30*/  SEL R107, R3, R4, !P1 ;  /* 0x00000004036b7207 */ /* 0x000fce0004800000 */
.L_x_8:
[----:B------:R-:W-:-:S08]  /*0e40*/  NOP ;  /* 0x0000000000007918 */ /* 0x000fd00000000000 */
[----:B------:R-:W0:Y:S02]  /*0e50*/  USETMAXREG.TRY_ALLOC.CTAPOOL UP0, 0xe8 ;  /* 0x000000e8000079c8 */ /* 0x000e240008000600 */
[----:B0-----:R-:W-:-:S13]  /*0e60*/  PLOP3.LUT P0, PT, PT, PT, UP0, 0x80, 0x0 ;  /* 0x000000000000781c */ /* 0x001fda0003f0f008 */
[----:B------:R-:W-:Y:S05]  /*0e70*/  @!P0 BRA `(.L_x_8) ;  /* 0xfffffffc00f08947 */ /* 0x000fea000383ffff */
[----:B------:R-:W-:Y:S01]  /*0e80*/  ULDC.64 UR4, c[0x0][0x598] ;  /* 0x0001660000047ab9 */ /* 0x000fe20000000a00 */
[----:B------:R-:W-:Y:S01]  /*0e90*/  ULDC.64 UR36, c[0x0][0x208] ;  /* 0x0000820000247ab9 */ /* 0x000fe20000000a00 */
[----:B------:R-:W-:-:S04]  /*0ea0*/  ISETP.NE.U32.AND P0, PT, RZ, UR4, PT ;  /* 0x00000004ff007c0c */ /* 0x000fc8000bf05070 */
[----:B------:R-:W-:-:S13]  /*0eb0*/  ISETP.NE.AND.EX P0, PT, RZ, UR5, PT, P0 ;  /* 0x00000005ff007c0c */ /* 0x000fda000bf05300 */
[----:B------:R-:W-:Y:S05]  /*0ec0*/  @!P0 BRA `(.L_x_11) ;  /* 0x00000000001c8947 */ /* 0x000fea0003800000 */
[----:B------:R-:W0:Y:S02]  /*0ed0*/  LDC.64 R4, c[0x0][0x598] ;  /* 0x00016600ff047b82 */ /* 0x000e240000000a00 */
[----:B0-----:R-:W2:Y:S02]  /*0ee0*/  LDG.E.64 R4, desc[UR36][R4.64] ;  /* 0x0000002404047981 */ /* 0x001ea4000c1e1b00 */
[----:B--2---:R-:W-:-:S04]  /*0ef0*/  ISETP.NE.U32.AND P0, PT, R4, RZ, PT ;  /* 0x000000ff0400720c */ /* 0x004fc80003f05070 */
[----:B------:R-:W-:-:S13]  /*0f00*/  ISETP.NE.AND.EX P0, PT, R5, RZ, PT, P0 ;  /* 0x000000ff0500720c */ /* 0x000fda0003f05300 */
[----:B------:R-:W-:Y:S05]  /*0f10*/  @!P0 BRA `(.L_x_11) ;  /* 0x0000000000088947 */ /* 0x000fea0003800000 */
[----:B------:R0:W5:Y:S01]  /*0f20*/  LD.E R104, desc[UR36][R4.64] ;  /* 0x0000002404687980 */ /* 0x000162000c101900 */
[----:B------:R-:W-:Y:S05]  /*0f30*/  BRA `(.L_x_12) ;  /* 0x0000000000247947 */ /* 0x000fea0003800000 */
.L_x_11:
[----:B------:R-:W-:Y:S02]  /*0f40*/  ULDC.64 UR4, c[0x0][0x588] ;  /* 0x0001620000047ab9 */ /* 0x000fe40000000a00 */
[----:B------:R-:W-:-:S04]  /*0f50*/  ISETP.NE.U32.AND P0, PT, RZ, UR4, PT ;  /* 0x00000004ff007c0c */ /* 0x000fc8000bf05070 */
[----:B------:R-:W-:-:S13]  /*0f60*/  ISETP.NE.AND.EX P0, PT, RZ, UR5, PT, P0 ;  /* 0x00000005ff007c0c */ /* 0x000fda000bf05300 */
[----:B------:R-:W-:Y:S05]  /*0f70*/  @!P0 BRA `(.L_x_13) ;  /* 0x00000000000c8947 */ /* 0x000fea0003800000 */
[----:B------:R-:W0:Y:S02]  /*0f80*/  LDC.64 R4, c[0x0][0x588] ;  /* 0x00016200ff047b82 */ /* 0x000e240000000a00 */
[----:B0-----:R1:W5:Y:S01]  /*0f90*/  LDG.E R104, desc[UR36][R4.64] ;  /* 0x0000002404687981 */ /* 0x001362000c1e1900 */
[----:B------:R-:W-:Y:S05]  /*0fa0*/  BRA `(.L_x_12) ;  /* 0x0000000000087947 */ /* 0x000fea0003800000 */
.L_x_13:
[----:B------:R-:W-:Y:S02]  /*0fb0*/  ULDC UR4, c[0x0][0x580] ;  /* 0x0001600000047ab9 */ /* 0x000fe40000000800 */
[----:B------:R-:W-:-:S07]  /*0fc0*/  IMAD.U32 R104, RZ, RZ, UR4 ;  /* 0x00000004ff687e24 */ /* 0x000fce000f8e00ff */
.L_x_12:
[----:B------:R-:W-:Y:S02]  /*0fd0*/  ULDC.64 UR4, c[0x0][0x5a0] ;  /* 0x0001680000047ab9 */ /* 0x000fe40000000a00 */
[----:B------:R-:W-:-:S04]  /*0fe0*/  ISETP.NE.U32.AND P0, PT, RZ, UR4, PT ;  /* 0x00000004ff007c0c */ /* 0x000fc8000bf05070 */
[----:B------:R-:W-:-:S13]  /*0ff0*/  ISETP.NE.AND.EX P0, PT, RZ, UR5, PT, P0 ;  /* 0x00000005ff007c0c */ /* 0x000fda000bf05300 */
[----:B------:R-:W-:Y:S05]  /*1000*/  @!P0 BRA `(.L_x_14) ;  /* 0x00000000001c8947 */ /* 0x000fea0003800000 */
[----:B01----:R-:W0:Y:S02]  /*1010*/  LDC.64 R4, c[0x0][0x5a0] ;  /* 0x00016800ff047b82 */ /* 0x003e240000000a00 */
[----:B0-----:R-:W2:Y:S02]  /*1020*/  LDG.E.64 R4, desc[UR36][R4.64] ;  /* 0x0000002404047981 */ /* 0x001ea4000c1e1b00 */
[----:B--2---:R-:W-:-:S04]  /*1030*/  ISETP.NE.U32.AND P0, PT, R4, RZ, PT ;  /* 0x000000ff0400720c */ /* 0x004fc80003f05070 */
[----:B------:R-:W-:-:S13]  /*1040*/  ISETP.NE.AND.EX P0, PT, R5, RZ, PT, P0 ;  /* 0x000000ff0500720c */ /* 0x000fda0003f05300 */
[----:B------:R-:W-:Y:S05]  /*1050*/  @!P0 BRA `(.L_x_14) ;  /* 0x0000000000088947 */ /* 0x000fea0003800000 */
[----:B------:R0:W5:Y:S01]  /*1060*/  LD.E R106, desc[UR36][R4.64] ;  /* 0x00000024046a7980 */ /* 0x000162000c101900 */
[----:B------:R-:W-:Y:S05]  /*1070*/  BRA `(.L_x_15) ;  /* 0x0000000000247947 */ /* 0x000fea0003800000 */
.L_x_14:
[----:B------:R-:W-:Y:S02]  /*1080*/  ULDC.64 UR4, c[0x0][0x590] ;  /* 0x0001640000047ab9 */ /* 0x000fe40000000a00 */
[----:B------:R-:W-:-:S04]  /*1090*/  ISETP.NE.U32.AND P0, PT, RZ, UR4, PT ;  /* 0x00000004ff007c0c */ /* 0x000fc8000bf05070 */
[----:B------:R-:W-:-:S13]  /*10a0*/  ISETP.NE.AND.EX P0, PT, RZ, UR5, PT, P0 ;  /* 0x00000005ff007c0c */ /* 0x000fda000bf05300 */
[----:B------:R-:W-:Y:S05]  /*10b0*/  @!P0 BRA `(.L_x_16) ;  /* 0x00000000000c8947 */ /* 0x000fea0003800000 */
[----:B01----:R-:W0:Y:S02]  /*10c0*/  LDC.64 R4, c[0x0][0x590] ;  /* 0x00016400ff047b82 */ /* 0x003e240000000a00 */
[----:B0-----:R1:W5:Y:S01]  /*10d0*/  LDG.E R106, desc[UR36][R4.64] ;  /* 0x00000024046a7981 */ /* 0x001362000c1e1900 */
[----:B------:R-:W-:Y:S05]  /*10e0*/  BRA `(.L_x_15) ;  /* 0x0000000000087947 */ /* 0x000fea0003800000 */
.L_x_16:
[----:B------:R-:W-:Y:S02]  /*10f0*/  ULDC UR4, c[0x0][0x584] ;  /* 0x0001610000047ab9 */ /* 0x000fe40000000800 */
[----:B------:R-:W-:-:S07]  /*1100*/  IMAD.U32 R106, RZ, RZ, UR4 ;  /* 0x00000004ff6a7e24 */ /* 0x000fce000f8e00ff */
.L_x_15:
[----:B------:R-:W-:-:S13]  /*1110*/  LOP3.LUT P0, RZ, R0, 0xff, RZ, 0xc0, !PT ;  /* 0x000000ff00ff7812 */ /* 0x000fda000780c0ff */
[----:B------:R-:W-:Y:S05]  /*1120*/  @!P0 EXIT ;  /* 0x000000000000894d */ /* 0x000fea0003800000 */
[----:B------:R-:W-:Y:S01]  /*1130*/  ULDC UR4, c[0x0][0x28c] ;  /* 0x0000a30000047ab9 */ /* 0x000fe20000000800 */
[----:B------:R-:W-:Y:S01]  /*1140*/  LOP3.LUT R118, R19, 0x1, RZ, 0xfc, !PT ;  /* 0x0000000113767812 */ /* 0x000fe200078efcff */
[----:B------:R-:W-:Y:S01]  /*1150*/  UIADD3 UR4, UR4, 0x7f, URZ ;  /* 0x0000007f04047890 */ /* 0x000fe2000fffe03f */
[----:B------:R-:W-:Y:S01]  /*1160*/  UMOV UR38, URZ ;  /* 0x0000003f00267c82 */ /* 0x000fe20008000000 */
[----:B------:R-:W-:Y:S02]  /*1170*/  UMOV UR39, URZ ;  /* 0x0000003f00277c82 */ /* 0x000fe40008000000 */
[----:B------:R-:W-:-:S04]  /*1180*/  USHF.R.S32.HI UR5, URZ, 0x1f, UR4 ;  /* 0x0000001f3f057899 */ /* 0x000fc80008011404 */
[----:B------:R-:W-:-:S04]  /*1190*/  ULEA.HI UR5, UR5, UR4, URZ, 0x7 ;  /* 0x0000000405057291 */ /* 0x000fc8000f8f383f */
[----:B------:R-:W-:-:S12]  /*11a0*/  USHF.R.S32.HI UR40, URZ, 0x7, UR5 ;  /* 0x000000073f287899 */ /* 0x000fd80008011405 */
.L_x_192:
[----:B------:R-:W-:Y:S01]  /*11b0*/  LOP3.LUT R0, R18, 0x80, RZ, 0xc0, !PT ;  /* 0x0000008012007812 */ /* 0x000fe200078ec0ff */
[----:B------:R-:W2:Y:S01]  /*11c0*/  S2UR UR7, SR_CgaCtaId ;  /* 0x00000000000779c3 */ /* 0x000ea20000008800 */
[----:B------:R-:W-:Y:S02]  /*11d0*/  UMOV UR6, 0x400 ;  /* 0x0000040000067882 */ /* 0x000fe40000000000 */
[----:B------:R-:W-:-:S06]  /*11e0*/  SHF.R.U32.HI R0, RZ, 0x7, R0 ;  /* 0x00000007ff007819 */ /* 0x000fcc0000011600 */
[----:B---3--:R-:W3:Y:S01]  /*11f0*/  SHFL.IDX PT, R0, R0, RZ, 0x1f ;  /* 0x00001fff00007589 */ /* 0x008ee200000e0000 */
[----:B--2---:R-:W-:Y:S01]  /*1200*/  ULEA UR6, UR7, UR6, 0x18 ;  /* 0x0000000607067291 */ /* 0x004fe2000f8ec03f */
[----:B---3--:R-:W-:-:S13]  /*1210*/  R2UR UR4, R0 ;  /* 0x00000000000472ca */ /* 0x008fda00000e0000 */
[----:B------:R-:W-:-:S04]  /*1220*/  ULEA.HI UR5, UR4, UR4, URZ, 0x1 ;  /* 0x0000000404057291 */ /* 0x000fc8000f8f083f */
[----:B------:R-:W-:-:S04]  /*1230*/  ULOP3.LUT UR5, UR5, 0x7fffe, URZ, 0xc0, !UPT ;  /* 0x0007fffe05057892 */ /* 0x000fc8000f8ec03f */
[----:B------:R-:W-:-:S03]  /*1240*/  UIADD3 UR5, UR4, -UR5, URZ ;  /* 0x8000000504057290 */ /* 0x000fc6000fffe03f */
[----:B------:R-:W-:Y:S01]  /*1250*/  ULDC UR4, c[0x0][0x28c] ;  /* 0x0000a30000047ab9 */ /* 0x000fe20000000800 */
[----:B------:R-:W-:Y:S01]  /*1260*/  ULEA UR5, UR5, UR6, 0xd ;  /* 0x0000000605057291 */ /* 0x000fe2000f8e683f */
[----:B------:R-:W-:-:S03]  /*1270*/  ISETP.LT.AND P0, PT, RZ, UR4, PT ;  /* 0x00000004ff007c0c */ /* 0x000fc6000bf01270 */
[----:B------:R-:W-:-:S04]  /*1280*/  UIADD3 UR5, UR5, 0x100, URZ ;  /* 0x0000010005057890 */ /* 0x000fc8000fffe03f */
[----:B------:R-:W-:-:S04]  /*1290*/  USHF.R.U32.HI UR5, URZ, 0x4, UR5 ;  /* 0x000000043f057899 */ /* 0x000fc80008011605 */
[----:B------:R-:W-:Y:S02]  /*12a0*/  ULOP3.LUT UR41, UR5, 0x3fff, URZ, 0xc0, !UPT ;  /* 0x00003fff05297892 */ /* 0x000fe4000f8ec03f */
[----:B01--45:R-:W-:Y:S10]  /*12b0*/  @P0 BRA `(.L_x_17) ;  /* 0x0000000000400947 */ /* 0x033ff40003800000 */
[----:B------:R-:W-:Y:S01]  /*12c0*/  MOV R0, 0x0 ;  /* 0x0000000000007802 */ /* 0x000fe20000000f00 */
[----:B------:R-:W-:Y:S01]  /*12d0*/  ULDC.64 UR4, c[0x4][0x68] ;  /* 0x01001a0000047ab9 */ /* 0x000fe20000000a00 */
[----:B------:R-:W-:Y:S01]  /*12e0*/  ULDC.64 UR6, c[0x4][0x8] ;  /* 0x0100020000067ab9 */ /* 0x000fe20000000a00 */
[----:B01----:R-:W-:Y:S01]  /*12f0*/  IMAD.U32 R4, RZ, RZ, UR4 ;  /* 0x00000004ff047e24 */ /* 0x003fe2000f8e00ff */
[----:B------:R0:W1:Y:S01]  /*1300*/  LDC.64 R14, c[0x4][R0] ;  /* 0x01000000000e7b82 */ /* 0x0000620000000a00 */
[----:B------:R-:W-:Y:S01]  /*1310*/  IMAD.U32 R5, RZ, RZ, UR5 ;  /* 0x00000005ff057e24 */ /* 0x000fe2000f8e00ff */
[----:B------:R-:W-:Y:S01]  /*1320*/  ULDC.64 UR4, c[0x4][0x70] ;  /* 0x01001c0000047ab9 */ /* 0x000fe20000000a00 */
[----:B------:R-:W-:Y:S02]  /*1330*/  IMAD.U32 R10, RZ, RZ, UR6 ;  /* 0x00000006ff0a7e24 */ /* 0x000fe4000f8e00ff */
[----:B------:R-:W-:Y:S02]  /*1340*/  IMAD.U32 R6, RZ, RZ, UR4 ;  /* 0x00000004ff067e24 */ /* 0x000fe4000f8e00ff */
[----:B------:R-:W-:-:S02]  /*1350*/  IMAD.U32 R7, RZ, RZ, UR5 ;  /* 0x00000005ff077e24 */ /* 0x000fc4000f8e00ff */
[----:B------:R-:W-:Y:S02]  /*1360*/  IMAD.U32 R11, RZ, RZ, UR7 ;  /* 0x00000007ff0b7e24 */ /* 0x000fe4000f8e00ff */
[----:B------:R-:W-:Y:S02]  /*1370*/  IMAD.MOV.U32 R8, RZ, RZ, 0x1e1 ;  /* 0x000001e1ff087424 */ /* 0x000fe400078e00ff */
[----:B------:R-:W-:Y:S02]  /*1380*/  IMAD.MOV.U32 R12, RZ, RZ, 0x1 ;  /* 0x00000001ff0c7424 */ /* 0x000fe400078e00ff */
[----:B0-----:R-:W-:-:S07]  /*1390*/  IMAD.MOV.U32 R13, RZ, RZ, RZ ;  /* 0x000000ffff0d7224 */ /* 0x001fce00078e00ff */
[----:B------:R-:W-:-:S07]  /*13a0*/  LEPC R20, `(.L_x_17) ;  /* 0x000000001014794e */ /* 0x000fce0000000000 */
[----:B-1---5:R-:W-:Y:S05]  /*13b0*/  CALL.ABS.NOINC R14 ;  /* 0x000000000e007343 */ /* 0x022fea0003c00000 */
.L_x_17:
[----:B------:R-:W-:-:S13]  /*13c0*/  ISETP.NE.AND P0, PT, R118, 0x3, PT ;  /* 0x000000037600780c */ /* 0x000fda0003f05270 */
[----:B------:R-:W-:Y:S05]  /*13d0*/  @!P0 BRA `(.L_x_18) ;  /* 0x0000000000048947 */ /* 0x000fea0003800000 */
[----:B------:R-:W-:Y:S01]  /*13e0*/  BPT.TRAP 0x1 ;  /* 0x000000040000795c */ /* 0x000fe20000300000 */
.L_x_18:
[----:B------:R-:W2:Y:S01]  /*13f0*/  S2UR UR5, SR_CgaCtaId ;  /* 0x00000000000579c3 */ /* 0x000ea20000008800 */
[----:B------:R-:W-:Y:S01]  /*1400*/  UMOV UR4, 0x400 ;  /* 0x0000040000047882 */ /* 0x000fe20000000000 */
[----:B------:R-:W-:Y:S02]  /*1410*/  IMAD.U32 R0, RZ, RZ, UR38 ;  /* 0x00000026ff007e24 */ /* 0x000fe4000f8e00ff */
[----:B------:R-:W-:-:S03]  /*1420*/  IMAD.U32 R3, RZ, RZ, UR39 ;  /* 0x00000027ff037e24 */ /* 0x000fc6000f8e00ff */
[----:B------:R-:W-:Y:S01]  /*1430*/  SHF.L.U32 R0, R0, 0x1f, RZ ;  /* 0x0000001f00007819 */ /* 0x000fe200000006ff */
[----:B--2---:R-:W-:-:S06]  /*1440*/  ULEA UR4, UR5, UR4, 0x18 ;  /* 0x0000000405047291 */ /* 0x004fcc000f8ec03f */
[----:B------:R-:W-:-:S04]  /*1450*/  IMAD.U32 R6, RZ, RZ, UR4 ;  /* 0x00000004ff067e24 */ /* 0x000fc8000f8e00ff */
[----:B------:R-:W-:-:S04]  /*1460*/  IMAD R3, R3, 0x8, R6 ;  /* 0x0000000803037824 */ /* 0x000fc800078e0206 */
[----:B------:R2:W3:Y:S01]  /*1470*/  SYNCS.PHASECHK.TRANS64.TRYWAIT P1, [R3+URZ], R0 ;  /* 0x00000000030075a7 */ /* 0x0004e2000802017f */
[----:B------:R-:W-:Y:S05]  /*1480*/  @!P0 BRA `(.L_x_19) ;  /* 0x0000000000048947 */ /* 0x000fea0003800000 */
[----:B------:R-:W-:Y:S01]  /*1490*/  BPT.TRAP 0x1 ;  /* 0x000000040000795c */ /* 0x000fe20000300000 */
.L_x_19:
[----:B---3--:R-:W-:Y:S05]  /*14a0*/  @P1 BRA `(.L_x_20) ;  /* 0x0000000000081947 */ /* 0x008fea0003800000 */
[----:B------:R-:W3:Y:S02]  /*14b0*/  SYNCS.PHASECHK.TRANS64.TRYWAIT P1, [R3+URZ], R0 ;  /* 0x00000000030075a7 */ /* 0x000ee4000802017f */
[----:B---3--:R-:W-:Y:S05]  /*14c0*/  @!P1 BRA `(.L_x_21) ;  /* 0x000000b0001c9947 */ /* 0x008fea0003800000 */
.L_x_20:
[----:B------:R-:W-:-:S04]  /*14d0*/  UISETP.LT.AND UP0, UPT, UR40, 0x1, UPT ;  /* 0x000000012800788c */ /* 0x000fc8000bf01270 */
[----:B------:R-:W-:-:S06]  /*14e0*/  USEL UR4, UR40, 0x1, UP0 ;  /* 0x0000000128047887 */ /* 0x000fcc0008000000 */
[----:B--23--:R-:W-:Y:S01]  /*14f0*/  IMAD.U32 R0, RZ, RZ, UR4 ;  /* 0x00000004ff007e24 */ /* 0x00cfe2000f8e00ff */
[----:B------:R-:W-:Y:S05]  /*1500*/  WARPSYNC.ALL ;  /* 0x0000000000007948 */ /* 0x000fea0003800000 */
[----:B------:R-:W-:-:S04]  /*1510*/  IADD3 R0, -R0, UR40, RZ ;  /* 0x0000002800007c10 */ /* 0x000fc8000fffe1ff */
[----:B------:R-:W-:Y:S02]  /*1520*/  ISETP.GE.AND P1, PT, R0, 0x1, PT ;  /* 0x000000010000780c */ /* 0x000fe40003f26270 */
[----:B------:R-:W-:Y:S01]  /*1530*/  R2UR UR4, R6 ;  /* 0x00000000060472ca */ /* 0x000fe200000e0000 */
[----:B------:R-:W-:Y:S01]  /*1540*/  WARPGROUP.ARRIVE ;  /* 0x00000000000079c5 */ /* 0x000fe20000000000 */
[----:B------:R-:W-:Y:S01]  /*1550*/  UMOV UR9, 0x40000040 ;  /* 0x4000004000097882 */ /* 0x000fe20000000000 */
[----:B------:R-:W-:Y:S01]  /*1560*/  UMOV UR11, 0x40000040 ;  /* 0x40000040000b7882 */ /* 0x000fe20000000000 */
[----:B------:R-:W-:Y:S01]  /*1570*/  UMOV UR13, UR9 ;  /* 0x00000009000d7c82 */ /* 0x000fe20008000000 */
[----:B------:R-:W-:Y:S01]  /*1580*/  UMOV UR15, 0x40000040 ;  /* 0x40000040000f7882 */ /* 0x000fe20000000000 */
[----:B------:R-:W-:Y:S01]  /*1590*/  UMOV UR17, UR9 ;  /* 0x0000000900117c82 */ /* 0x000fe20008000000 */
[----:B------:R-:W-:Y:S01]  /*15a0*/  UMOV UR19, 0x40000040 ;  /* 0x4000004000137882 */ /* 0x000fe20000000000 */
[----:B------:R-:W-:Y:S01]  /*15b0*/  UMOV UR21, UR9 ;  /* 0x0000000900157c82 */ /* 0x000fe20008000000 */
[----:B------:R-:W-:Y:S01]  /*15c0*/  UMOV UR23, 0x40000040 ;  /* 0x4000004000177882 */ /* 0x000fe20000000000 */
[----:B------:R-:W-:Y:S01]  /*15d0*/  UMOV UR25, UR9 ;  /* 0x0000000900197c82 */ /* 0x000fe20008000000 */
[----:B------:R-:W-:Y:S01]  /*15e0*/  UMOV UR27, 0x40000040 ;  /* 0x40000040001b7882 */ /* 0x000fe20000000000 */
[----:B------:R-:W-:Y:S01]  /*15f0*/  UMOV UR31, 0x40000040 ;  /* 0x40000040001f7882 */ /* 0x000fe20000000000 */
[----:B------:R-:W-:-:S04]  /*1600*/  UIADD3 UR4, UR4, 0x20100, URZ ;  /* 0x0002010004047890 */ /* 0x000fc8000fffe03f */
[----:B------:R-:W-:Y:S02]  /*1610*/  USHF.R.U32.HI UR5, URZ, 0x4, UR4 ;  /* 0x000000043f057899 */ /* 0x000fe40008011604 */
[----:B------:R-:W-:Y:S02]  /*1620*/  ULOP3.LUT UR4, UR41, 0x10000, URZ, 0xfc, !UPT ;  /* 0x0001000029047892 */ /* 0x000fe4000f8efc3f */
[----:B------:R-:W-:Y:S02]  /*1630*/  ULOP3.LUT UR5, UR5, 0x3fff, URZ, 0xc0, !UPT ;  /* 0x00003fff05057892 */ /* 0x000fe4000f8ec03f */
[----:B------:R-:W-:Y:S02]  /*1640*/  ULEA UR8, UR39, UR4, 0xc ;  /* 0x0000000427087291 */ /* 0x000fe4000f8e603f */
[----:B------:R-:W-:Y:S02]  /*1650*/  ULOP3.LUT UR5, UR5, 0x10000, URZ, 0xfc, !UPT ;  /* 0x0001000005057892 */ /* 0x000fe4000f8efc3f */
[----:B------:R-:W-:-:S02]  /*1660*/  UIADD3 UR7, UR8, 0x400, URZ ;  /* 0x0000040008077890 */ /* 0x000fc4000fffe03f */
[----:B------:R-:W-:Y:S01]  /*1670*/  UIMAD UR6, UR39, 0x500, UR5 ;  /* 0x00000500270678a4 */ /* 0x000fe2000f8e0205 */
[----:B------:R-:W-:Y:S01]  /*1680*/  UMOV UR12, UR8 ;  /* 0x00000008000c7c82 */ /* 0x000fe20008000000 */
[----:B------:R-:W-:Y:S02]  /*1690*/  UMOV UR16, UR8 ;  /* 0x0000000800107c82 */ /* 0x000fe40008000000 */
[----:B------:R-:W-:Y:S02]  /*16a0*/  UIADD3 UR14, UR6, 0x80, URZ ;  /* 0x00000080060e7890 */ /* 0x000fe4000fffe03f */
[----:B------:R-:W-:Y:S02]  /*16b0*/  UIADD3 UR18, UR6, 0x100, URZ ;  /* 0x0000010006127890 */ /* 0x000fe4000fffe03f */
[----:B------:R-:W-:Y:S01]  /*16c0*/  UMOV UR10, UR6 ;  /* 0x00000006000a7c82 */ /* 0x000fe20008000000 */
[----:B------:R-:W-:Y:S01]  /*16d0*/  UIADD3 UR22, UR6, 0x180, URZ ;  /* 0x0000018006167890 */ /* 0x000fe2000fffe03f */
[----:B------:R-:W-:Y:S01]  /*16e0*/  HGMMA.64x16x16.F32 R96, gdesc[UR8], RZ, !UPT, gsb0 ;  /* 0x00200000086079f0 */ /* 0x000fe2000c0008ff */
[----:B------:R-:W-:Y:S01]  /*16f0*/  UMOV UR20, UR8 ;  /* 0x0000000800147c82 */ /* 0x000fe20008000000 */
[----:B------:R-:W-:Y:S01]  /*1700*/  UIADD3 UR26, UR6, 0x200, URZ ;  /* 0x00000200061a7890 */ /* 0x000fe2000fffe03f */
[----:B------:R-:W-:Y:S01]  /*1710*/  UMOV UR24, UR8 ;  /* 0x0000000800187c82 */ /* 0x000fe20008000000 */
[----:B------:R-:W-:Y:S01]  /*1720*/  UIADD3 UR30, UR6, 0x202, URZ ;  /* 0x00000202061e7890 */ /* 0x000fe2000fffe03f */
[----:B------:R-:W-:-:S02]  /*1730*/  WARPGROUP.DEPBAR.LE gsb0, 0x0 ;  /* 0x00008000000079c5 */ /* 0x000fc40000010000 */
[----:B------:R-:W-:-:S06]  /*1740*/  WARPGROUP.ARRIVE ;  /* 0x00000000000079c5 */ /* 0x000fcc0000000000 */
[----:B------:R-:W-:Y:S03]  /*1750*/  HGMMA.64x16x16.F32 R80, gdesc[UR12], RZ, !UPT, gsb0 ;  /* 0x002000000c5079f0 */ /* 0x000fe6000c0008ff */
[----:B------:R-:W-:Y:S02]  /*1760*/  WARPGROUP.DEPBAR.LE gsb0, 0x0 ;  /* 0x00008000000079c5 */ /* 0x000fe40000010000 */
[----:B------:R-:W-:-:S06]  /*1770*/  WARPGROUP.ARRIVE ;  /* 0x00000000000079c5 */ /* 0x000fcc0000000000 */
[----:B------:R-:W-:Y:S03]  /*1780*/  HGMMA.64x16x16.F32 R64, gdesc[UR16], RZ, !UPT, gsb0 ;  /* 0x00200000104079f0 */ /* 0x000fe6000c0008ff */
[----:B------:R-:W-:Y:S02]  /*1790*/  WARPGROUP.DEPBAR.LE gsb0, 0x0 ;  /* 0x00008000000079c5 */ /* 0x000fe40000010000 */
[----:B------:R-:W-:-:S06]  /*17a0*/  WARPGROUP.ARRIVE ;  /* 0x00000000000079c5 */ /* 0x000fcc0000000000 */
[----:B------:R-:W-:Y:S03]  /*17b0*/  HGMMA.64x16x16.F32 R48, gdesc[UR20], RZ, !UPT, gsb0 ;  /* 0x00200000143079f0 */ /* 0x000fe6000c0008ff */
[----:B------:R-:W-:Y:S02]  /*17c0*/  WARPGROUP.DEPBAR.LE gsb0, 0x0 ;  /* 0x00008000000079c5 */ /* 0x000fe40000010000 */
[----:B------:R-:W-:-:S06]  /*17d0*/  WARPGROUP.ARRIVE ;  /* 0x00000000000079c5 */ /* 0x000fcc0000000000 */
[----:B------:R-:W-:Y:S01]  /*17e0*/  HGMMA.64x16x16.F32 R32, gdesc[UR24], RZ, !UPT, gsb0 ;  /* 0x00200000182079f0 */ /* 0x000fe2000c0008ff */
[----:B------:R-:W-:Y:S01]  /*17f0*/  UMOV UR24, UR7 ;  /* 0x0000000700187c82 */ /* 0x000fe20008000000 */
[----:B------:R-:W-:Y:S01]  /*1800*/  UMOV UR25, 0x40000040 ;  /* 0x4000004000197882 */ /* 0x000fe20000000000 */
[----:B------:R-:W-:Y:S01]  /*1810*/  UMOV UR20, UR24 ;  /* 0x0000001800147c82 */ /* 0x000fe20008000000 */
[----:B------:R-:W-:Y:S01]  /*1820*/  UMOV UR21, UR25 ;  /* 0x0000001900157c82 */ /* 0x000fe20008000000 */
[----:B------:R-:W-:Y:S01]  /*1830*/  UMOV UR16, UR24 ;  /* 0x0000001800107c82 */ /* 0x000fe20008000000 */
[----:B------:R-:W-:Y:S01]  /*1840*/  UMOV UR17, UR25 ;  /* 0x0000001900117c82 */ /* 0x000fe20008000000 */
[----:B------:R-:W-:Y:S01]  /*1850*/  UMOV UR12, UR24 ;  /* 0x00000018000c7c82 */ /* 0x000fe20008000000 */
[----:B------:R-:W-:Y:S01]  /*1860*/  UMOV UR13, UR25 ;  /* 0x00000019000d7c82 */ /* 0x000fe20008000000 */
[----:B------:R-:W-:Y:S01]  /*1870*/  UIADD3 UR7, UR8, 0x402, URZ ;  /* 0x0000040208077890 */ /* 0x000fe2000fffe03f */
[----:B------:R-:W-:-:S02]  /*1880*/  WARPGROUP.DEPBAR.LE gsb0, 0x0 ;  /* 0x00008000000079c5 */ /* 0x000fc40000010000 */
[----:B------:R-:W-:-:S06]  /*1890*/  WARPGROUP.ARRIVE ;  /* 0x00000000000079c5 */ /* 0x000fcc0000000000 */
[----:B------:R-:W-:Y:S01]  /*18a0*/  HGMMA.64x16x16.F32 R24, gdesc[UR24], RZ, !UPT, gsb0 ;  /* 0x00200000181879f0 */ /* 0x000fe2000c0008ff */
[----:B------:R-:W-:Y:S01]  /*18b0*/  UMOV UR26, UR10 ;  /* 0x0000000a001a7c82 */ /* 0x000fe20008000000 */
[----:B------:R-:W-:Y:S01]  /*18c0*/  UMOV UR27, UR11 ;  /* 0x0000000b001b7c82 */ /* 0x000fe20008000000 */
[----:B------:R-:W-:Y:S01]  /*18d0*/  UIADD3 UR10, UR6, 0x406, URZ ;  /* 0x00000406060a7890 */ /* 0x000fe2000fffe03f */
[----:B------:R-:W-:Y:S01]  /*18e0*/  UMOV UR11, 0x40000040 ;  /* 0x40000040000b7882 */ /* 0x000fe20000000000 */
[----:B------:R-:W-:Y:S02]  /*18f0*/  WARPGROUP.DEPBAR.LE gsb0, 0x0 ;  /* 0x00008000000079c5 */ /* 0x000fe40000010000 */
[----:B------:R-:W-:-:S06]  /*1900*/  WARPGROUP.ARRIVE ;  /* 0x00000000000079c5 */ /* 0x000fcc0000000000 */
[----:B------:R-:W-:Y:S01]  /*1910*/  HGMMA.64x16x16.F32 R40, gdesc[UR20], RZ, !UPT, gsb0 ;  /* 0x00200000142879f0 */ /* 0x000fe2000c0008ff */
        /* <DEDUP_REMOVED lines=10> */
[----:B------:R-:W-:Y:S02]  /*19c0*/  UIADD3 UR12, UR8, 0x2, URZ ;  /* 0x00000002080c7890 */ /* 0x000fe4000fffe03f */
[----:B------:R-:W-:Y:S01]  /*19d0*/  UIADD3 UR14, UR6, 0x2, URZ ;  /* 0x00000002060e7890 */ /* 0x000fe2000fffe03f */
[----:B------:R-:W-:Y:S01]  /*19e0*/  UMOV UR13, 0x40000040 ;  /* 0x40000040000d7882 */ /* 0x000fe20000000000 */
[----:B------:R-:W-:Y:S01]  /*19f0*/  UMOV UR15, 0x40000040 ;  /* 0x40000040000f7882 */ /* 0x000fe20000000000 */
[----:B------:R-:W-:Y:S02]  /*1a00*/  UMOV UR17, UR13 ;  /* 0x0000000d00117c82 */ /* 0x000fe40008000000 */
[----:B------:R-:W-:Y:S01]  /*1a10*/  UMOV UR16, UR12 ;  /* 0x0000000c00107c82 */ /* 0x000fe20008000000 */
[----:B------:R-:W-:Y:S01]  /*1a20*/  UMOV UR20, UR12 ;  /* 0x0000000c00147c82 */ /* 0x000fe20008000000 */
[----:B------:R-:W-:Y:S01]  /*1a30*/  UMOV UR21, UR13 ;  /* 0x0000000d00157c82 */ /* 0x000fe20008000000 */
[----:B------:R-:W-:Y:S01]  /*1a40*/  UMOV UR28, UR12 ;  /* 0x0000000c001c7c82 */ /* 0x000fe20008000000 */
[----:B------:R-:W-:Y:S01]  /*1a50*/  UMOV UR29, UR13 ;  /* 0x0000000d001d7c82 */ /* 0x000fe20008000000 */
[----:B------:R-:W-:-:S02]  /*1a60*/  WARPGROUP.DEPBAR.LE gsb0, 0x0 ;  /* 0x00008000000079c5 */ /* 0x000fc40000010000 */
[----:B------:R-:W-:-:S06]  /*1a70*/  WARPGROUP.ARRIVE ;  /* 0x00000000000079c5 */ /* 0x000fcc0000000000 */
[----:B------:R-:W-:Y:S01]  /*1a80*/  HGMMA.64x16x16.F32 R88, gdesc[UR24], RZ, !UPT, gsb0 ;  /* 0x00200000185879f0 */ /* 0x000fe2000c0008ff */
[----:B------:R-:W-:Y:S01]  /*1a90*/  UIADD3 UR26, UR6, 0x182, URZ ;  /* 0x00000182061a7890 */ /* 0x000fe2000fffe03f */
[----:B------:R-:W-:Y:S01]  /*1aa0*/  UMOV UR24, UR12 ;  /* 0x0000000c00187c82 */ /* 0x000fe20008000000 */
[----:B------:R-:W-:Y:S01]  /*1ab0*/  UMOV UR25, UR13 ;  /* 0x0000000d00197c82 */ /* 0x000fe20008000000 */
[----:B------:R-:W-:Y:S01]  /*1ac0*/  UMOV UR27, 0x40000040 ;  /* 0x40000040001b7882 */ /* 0x000fe20000000000 */
[----:B------:R-:W-:Y:S02]  /*1ad0*/  WARPGROUP.DEPBAR.LE gsb0, 0x0 ;  /* 0x00008000000079c5 */ /* 0x000fe40000010000 */
[----:B------:R-:W-:-:S06]  /*1ae0*/  WARPGROUP.ARRIVE ;  /* 0x00000000000079c5 */ /* 0x000fcc0000000000 */
[----:B------:R-:W-:Y:S03]  /*1af0*/  HGMMA.64x16x16.F32 R96, gdesc[UR12], R96, gsb0 ;  /* 0x002000000c6079f0 */ /* 0x000fe60008000860 */
        /* <DEDUP_REMOVED lines=11> */
[----:B------:R-:W-:Y:S01]  /*1bb0*/  HGMMA.64x16x16.F32 R32, gdesc[UR28], R32, gsb0 ;  /* 0x002000001c2079f0 */ /* 0x000fe20008000820 */
        /* <DEDUP_REMOVED lines=13> */
[----:B------:R-:W-:Y:S01]  /*1c90*/  HGMMA.64x16x16.F32 R24, gdesc[UR28], R24, gsb0 ;  /* 0x002000001c1879f0 */ /* 0x000fe20008000818 */
[----:B------:R-:W-:Y:S01]  /*1ca0*/  UIADD3 UR30, UR6, 0x204, URZ ;  /* 0x00000204061e7890 */ /* 0x000fe2000fffe03f */
[----:B------:R-:W-:Y:S01]  /*1cb0*/  UMOV UR31, 0x40000040 ;  /* 0x40000040001f7882 */ /* 0x000fe20000000000 */
[----:B------:R-:W-:Y:S02]  /*1cc0*/  WARPGROUP.DEPBAR.LE gsb0, 0x0 ;  /* 0x00008000000079c5 */ /* 0x000fe40000010000 */
        /* <DEDUP_REMOVED lines=27> */
[----:B------:R-:W-:Y:S01]  /*1e80*/  UMOV UR28, UR12 ;  /* 0x0000000c001c7c82 */ /* 0x000fe20008000000 */
[----:B------:R-:W-:Y:S01]  /*1e90*/  UMOV UR29, UR13 ;  /* 0x0000000d001d7c82 */ /* 0x000fe20008000000 */
[----:B------:R-:W-:-:S02]  /*1ea0*/  WARPGROUP.DEPBAR.LE gsb0, 0x0 ;  /* 0x00008000000079c5 */ /* 0x000fc40000010000 */
        /* <DEDUP_REMOVED lines=297> */
[----:B------:R-:W-:Y:S01]  /*3140*/  UIADD3 UR6, UR8, 0xc06, URZ ;  /* 0x00000c0608067890 */ /* 0x000fe2000fffe03f */
[----:B------:R-:W-:-:S02]  /*3150*/  UMOV UR9, UR13 ;  /* 0x0000000d00097c82 */ /* 0x000fc40008000000 */
[----:B------:R-:W-:Y:S01]  /*3160*/  UMOV UR8, UR12 ;  /* 0x0000000c00087c82 */ /* 0x000fe20008000000 */
[----:B------:R-:W-:Y:S01]  /*3170*/  UMOV UR24, UR12 ;  /* 0x0000000c00187c82 */ /* 0x000fe20008000000 */
[----:B------:R-:W-:Y:S01]  /*3180*/  UMOV UR25, UR13 ;  /* 0x0000000d00197c82 */ /* 0x000fe20008000000 */
        /* <DEDUP_REMOVED lines=41> */
[----:B------:R-:W-:Y:S05]  /*3420*/  @!P1 BRA `(.L_x_22) ;  /* 0x0000002000509947 */ /* 0x000fea0003800000 */
[----:B------:R-:W-:Y:S02]  /*3430*/  UIADD3 UR6, UR39, 0x1, URZ ;  /* 0x0000000127067890 */ /* 0x000fe4000fffe03f */
[----:B------:R-:W-:Y:S02]  /*3440*/  IMAD.U32 R3, RZ, RZ, UR39 ;  /* 0x00000027ff037e24 */ /* 0x000fe4000f8e00ff */
[----:B------:R-:W-:-:S04]  /*3450*/  UISETP.NE.AND UP0, UPT, UR6, 0x2, UPT ;  /* 0x000000020600788c */ /* 0x000fc8000bf05270 */
[----:B------:R-:W-:Y:S02]  /*3460*/  USEL UR7, URZ, 0x1, UP0 ;  /* 0x000000013f077887 */ /* 0x000fe40008000000 */
[----:B------:R-:W-:Y:S02]  /*3470*/  USEL UR6, UR6, URZ, UP0 ;  /* 0x0000003f06067287 */ /* 0x000fe40008000000 */
[----:B------:R-:W-:-:S06]  /*3480*/  ULOP3.LUT UR7, UR38, UR7, URZ, 0x3c, !UPT ;  /* 0x0000000726077292 */ /* 0x000fcc000f8e3c3f */
[----:B------:R-:W-:-:S07]  /*3490*/  IMAD.U32 R7, RZ, RZ, UR7 ;  /* 0x00000007ff077e24 */ /* 0x000fce000f8e00ff */
.L_x_29:
[----:B------:R-:W-:Y:S05]  /*34a0*/  @!P0 BRA `(.L_x_23) ;  /* 0x0000000000048947 */ /* 0x000fea0003800000 */
[----:B------:R-:W-:Y:S01]  /*34b0*/  BPT.TRAP 0x1 ;  /* 0x000000040000795c */ /* 0x000fe20000300000 */
.L_x_23:
[----:B------:R-:W2:Y:S01]  /*34c0*/  S2UR UR8, SR_CgaCtaId ;  /* 0x00000000000879c3 */ /* 0x000ea20000008800 */
[----:B------:R-:W-:Y:S01]  /*34d0*/  UMOV UR7, 0x400 ;  /* 0x0000040000077882 */ /* 0x000fe20000000000 */
[----:B01----:R-:W-:Y:S01]  /*34e0*/  IMAD.U32 R5, RZ, RZ, UR6 ;  /* 0x00000006ff057e24 */ /* 0x003fe2000f8e00ff */
[----:B------:R-:W-:Y:S01]  /*34f0*/  SHF.L.U32 R4, R7, 0x1f, RZ ;  /* 0x0000001f07047819 */ /* 0x000fe200000006ff */
[----:B--2---:R-:W-:-:S06]  /*3500*/  ULEA UR7, UR8, UR7, 0x18 ;  /* 0x0000000708077291 */ /* 0x004fcc000f8ec03f */
[----:B------:R-:W-:-:S04]  /*3510*/  IMAD.U32 R6, RZ, RZ, UR7 ;  /* 0x00000007ff067e24 */ /* 0x000fc8000f8e00ff */
[----:B------:R-:W-:-:S04]  /*3520*/  IMAD R5, R5, 0x8, R6 ;  /* 0x0000000805057824 */ /* 0x000fc800078e0206 */
[----:B------:R0:W1:Y:S01]  /*3530*/  SYNCS.PHASECHK.TRANS64.TRYWAIT P1, [R5+URZ], R4 ;  /* 0x00000004050075a7 */ /* 0x000062000802017f */
[----:B------:R-:W-:Y:S05]  /*3540*/  @!P0 BRA `(.L_x_24) ;  /* 0x0000000000048947 */ /* 0x000fea0003800000 */
[----:B------:R-:W-:Y:S01]  /*3550*/  BPT.TRAP 0x1 ;  /* 0x000000040000795c */ /* 0x000fe20000300000 */
.L_x_24:
[----:B-1----:R-:W-:Y:S05]  /*3560*/  @P1 BRA `(.L_x_25) ;  /* 0x0000000000081947 */ /* 0x002fea0003800000 */
[----:B------:R-:W1:Y:S02]  /*3570*/  SYNCS.PHASECHK.TRANS64.TRYWAIT P1, [R5+URZ], R4 ;  /* 0x00000004050075a7 */ /* 0x000e64000802017f */
[----:B-1----:R-:W-:Y:S05]  /*3580*/  @!P1 BRA `(.L_x_26) ;  /* 0x0000009000009947 */ /* 0x002fea0003800000 */
.L_x_25:
[----:B------:R-:W-:Y:S01]  /*3590*/  ULEA UR8, UR6, UR4, 0xc ;  /* 0x0000000406087291 */ /* 0x000fe2000f8e603f */
[----:B------:R-:W-:Y:S01]  /*35a0*/  WARPGROUP.ARRIVE ;  /* 0x00000000000079c5 */ /* 0x000fe20000000000 */
[----:B------:R-:W-:Y:S01]  /*35b0*/  UIMAD UR10, UR6, 0x500, UR5 ;  /* 0x00000500060a78a4 */ /* 0x000fe2000f8e0205 */
[----:B------:R-:W-:Y:S01]  /*35c0*/  UMOV UR9, 0x40000040 ;  /* 0x4000004000097882 */ /* 0x000fe20000000000 */
[----:B------:R-:W-:Y:S02]  /*35d0*/  UMOV UR11, 0x40000040 ;  /* 0x40000040000b7882 */ /* 0x000fe40000000000 */
[----:B------:R-:W-:Y:S01]  /*35e0*/  UIADD3 UR14, UR10, 0x80, URZ ;  /* 0x000000800a0e7890 */ /* 0x000fe2000fffe03f */
[----:B------:R-:W-:Y:S01]  /*35f0*/  UMOV UR12, UR8 ;  /* 0x00000008000c7c82 */ /* 0x000fe20008000000 */
[----:B------:R-:W-:Y:S01]  /*3600*/  UMOV UR13, UR9 ;  /* 0x00000009000d7c82 */ /* 0x000fe20008000000 */
[----:B------:R-:W-:Y:S02]  /*3610*/  UMOV UR15, 0x40000040 ;  /* 0x40000040000f7882 */ /* 0x000fe40000000000 */
[----:B------:R-:W-:Y:S01]  /*3620*/  HGMMA.64x16x16.F32 R96, gdesc[UR8], R96, gsb0 ;  /* 0x00200000086079f0 */ /* 0x000fe20008000860 */
[----:B------:R-:W-:Y:S01]  /*3630*/  UIADD3 UR18, UR10, 0x100, URZ ;  /* 0x000001000a127890 */ /* 0x000fe2000fffe03f */
[----:B------:R-:W-:Y:S01]  /*3640*/  UMOV UR16, UR8 ;  /* 0x0000000800107c82 */ /* 0x000fe20008000000 */
[----:B------:R-:W-:Y:S01]  /*3650*/  UMOV UR17, UR9 ;  /* 0x0000000900117c82 */ /* 0x000fe20008000000 */
[----:B------:R-:W-:Y:S01]  /*3660*/  UMOV UR19, 0x40000040 ;  /* 0x4000004000137882 */ /* 0x000fe20000000000 */
        /* <DEDUP_REMOVED lines=8> */
[----:B------:R-:W-:-:S02]  /*36f0*/  UIADD3 UR7, UR8, 0x400, URZ ;  /* 0x0000040008077890 */ /* 0x000fc4000fffe03f */
[----:B------:R-:W-:Y:S01]  /*3700*/  UIADD3 UR30, UR10, 0x202, URZ ;  /* 0x000002020a1e7890 */ /* 0x000fe2000fffe03f */
        /* <DEDUP_REMOVED lines=25> */
[----:B------:R-:W-:Y:S01]  /*38a0*/  UMOV UR26, UR10 ;  /* 0x0000000a001a7c82 */ /* 0x000fe20008000000 */
[----:B------:R-:W-:Y:S01]  /*38b0*/  UMOV UR27, UR11 ;  /* 0x0000000b001b7c82 */ /* 0x000fe20008000000 */
        /* <DEDUP_REMOVED lines=26> */
[----:B------:R-:W-:Y:S01]  /*3a60*/  HGMMA.64x16x16.F32 R88, gdesc[UR24], R88, gsb0 ;  /* 0x00200000185879f0 */ /* 0x000fe20008000858 */
        /* <DEDUP_REMOVED lines=374> */
[----:B------:R-:W-:-:S03]  /*51d0*/  UIADD3 UR16, UR8, 0xc06, URZ ;  /* 0x00000c0608107890 */ /* 0x000fc6000fffe03f */
        /* <DEDUP_REMOVED lines=37> */
[----:B------:R-:W-:Y:S01]  /*5430*/  BPT.TRAP 0x1 ;  /* 0x000000040000795c */ /* 0x000fe20000300000 */
.L_x_27:
[----:B------:R-:W-:-:S13]  /*5440*/  ISETP.NE.AND P1, PT, R23, RZ, PT ;  /* 0x000000ff1700720c */ /* 0x000fda0003f25270 */
[----:B01----:R-:W-:-:S04]  /*5450*/  @P1 IMAD R4, R3, 0x8, R6 ;  /* 0x0000000803041824 */ /* 0x003fc800078e0206 */
[----:B------:R-:W-:-:S05]  /*5460*/  @P1 VIADD R5, R4, 0x10 ;  /* 0x0000001004051836 */ /* 0x000fca0000000000 */
[----:B------:R-:W-:-:S04]  /*5470*/  @P1 PRMT R5, R22, 0x654, R5 ;  /* 0x0000065416051816 */ /* 0x000fc80000000005 */
[----:B------:R0:W-:Y:S01]  /*5480*/  @P1 SYNCS.ARRIVE.TRANS64.RED.A1T0 RZ, [R5+URZ], RZ ;  /* 0x000000ff05ff19a7 */ /* 0x0001e2000810043f */
[----:B------:R-:W-:-:S13]  /*5490*/  ISETP.GT.U32.AND P1, PT, R19, 0x1, PT ;  /* 0x000000011300780c */ /* 0x000fda0003f24070 */
[----:B0-----:R-:W-:Y:S05]  /*54a0*/  @P1 BRA `(.L_x_28) ;  /* 0x0000000000041947 */ /* 0x001fea0003800000 */
[----:B------:R-:W-:Y:S01]  /*54b0*/  BPT.TRAP 0x1 ;  /* 0x000000040000795c */ /* 0x000fe20000300000 */
.L_x_28:
[----:B------:R-:W-:Y:S01]  /*54c0*/  UIADD3 UR6, UR6, 0x1, URZ ;  /* 0x0000000106067890 */ /* 0x000fe2000fffe03f */
[C---:B------:R-:W-:Y:S01]  /*54d0*/  ISETP.GT.AND P2, PT, R0.reuse, 0x1, PT ;  /* 0x000000010000780c */ /* 0x040fe20003f44270 */
[----:B------:R-:W-:Y:S02]  /*54e0*/  VIADD R3, R3, 0x1 ;  /* 0x0000000103037836 */ /* 0x000fe40000000000 */
[----:B------:R-:W-:Y:S01]  /*54f0*/  UISETP.NE.AND UP0, UPT, UR6, 0x2, UPT ;  /* 0x000000020600788c */ /* 0x000fe2000bf05270 */
[----:B------:R-:W-:Y:S02]  /*5500*/  VIADD R0, R0, 0xffffffff ;  /* 0xffffffff00007836 */ /* 0x000fe40000000000 */
[C---:B------:R-:W-:Y:S01]  /*5510*/  ISETP.NE.AND P1, PT, R3.reuse, 0x2, PT ;  /* 0x000000020300780c */ /* 0x040fe20003f25270 */
[----:B------:R-:W-:Y:S02]  /*5520*/  USEL UR7, URZ, 0x1, UP0 ;  /* 0x000000013f077887 */ /* 0x000fe40008000000 */
[----:B------:R-:W-:Y:S01]  /*5530*/  USEL UR6, UR6, URZ, UP0 ;  /* 0x0000003f06067287 */ /* 0x000fe20008000000 */
[----:B------:R-:W-:-:S03]  /*5540*/  SEL R3, R3, RZ, P1 ;  /* 0x000000ff03037207 */ /* 0x000fc60000800000 */
[----:B------:R-:W-:Y:S01]  /*5550*/  LOP3.LUT R7, R7, UR7, RZ, 0x3c, !PT ;  /* 0x0000000707077c12 */ /* 0x000fe2000f8e3cff */
[----:B------:R-:W-:Y:S07]  /*5560*/  @P2 BRA `(.L_x_29) ;  /* 0xffffffdc00cc2947 */ /* 0x000fee000383ffff */
.L_x_22:
[----:B------:R-:W2:Y:S02]  /*5570*/  LDC R0, c[0x0][0x28c] ;  /* 0x0000a300ff007b82 */ /* 0x000ea40000000800 */
[----:B--2---:R-:W-:-:S13]  /*5580*/  ISETP.GE.AND P1, PT, R0, 0x1, PT ;  /* 0x000000010000780c */ /* 0x004fda0003f26270 */
[----:B------:R-:W-:Y:S05]  /*5590*/  @!P1 BRA `(.L_x_30) ;  /* 0x0000000000409947 */ /* 0x000fea0003800000 */
[----:B------:R-:W-:Y:S05]  /*55a0*/  @!P0 BRA `(.L_x_31) ;  /* 0x0000000000048947 */ /* 0x000fea0003800000 */
[----:B------:R-:W-:Y:S01]  /*55b0*/  BPT.TRAP 0x1 ;  /* 0x000000040000795c */ /* 0x000fe20000300000 */
.L_x_31:
[----:B------:R-:W-:Y:S01]  /*55c0*/  ISETP.NE.AND P0, PT, R23, RZ, PT ;  /* 0x000000ff1700720c */ /* 0x000fe20003f05270 */
[----:B------:R-:W-:-:S12]  /*55d0*/  UISETP.LT.AND UP1, UPT, UR40, 0x1, UPT ;  /* 0x000000012800788c */ /* 0x000fd8000bf21270 */
[----:B------:R-:W-:-:S05]  /*55e0*/  VOTEU.ANY UP0, P0 ;  /* 0x00000000003f7886 */ /* 0x000fca0000000100 */
[----:B------:R-:W-:-:S04]  /*55f0*/  @UP0 USEL UR4, UR40, 0x1, UP1 ;  /* 0x0000000128040887 */ /* 0x000fc80008800000 */
[----:B------:R-:W-:-:S06]  /*5600*/  @UP0 UIADD3 UR4, UR39, UR40, -UR4 ;  /* 0x0000002827040290 */ /* 0x000fcc000fffe804 */
[----:B------:R-:W-:-:S04]  /*5610*/  IMAD.U32 R0, RZ, RZ, UR4 ;  /* 0x00000004ff007e24 */ /* 0x000fc8000f8e00ff */
[----:B------:R-:W-:-:S05]  /*5620*/  @P0 IMAD.SHL.U32 R0, R0, 0x8, RZ ;  /* 0x0000000800000824 */ /* 0x000fca00078e00ff */
[----:B------:R-:W-:-:S04]  /*5630*/  @P0 LOP3.LUT R0, R0, 0x8, RZ, 0xc0, !PT ;  /* 0x0000000800000812 */ /* 0x000fc800078ec0ff */
[----:B------:R-:W-:-:S04]  /*5640*/  @P0 IADD3 R3, R6, 0x10, R0 ;  /* 0x0000001006030810 */ /* 0x000fc80007ffe000 */
[----:B------:R-:W-:-:S04]  /*5650*/  @P0 PRMT R3, R22, 0x654, R3 ;  /* 0x0000065416030816 */ /* 0x000fc80000000003 */
[----:B------:R2:W-:Y:S01]  /*5660*/  @P0 SYNCS.ARRIVE.TRANS64.RED.A1T0 RZ, [R3+URZ], RZ ;  /* 0x000000ff03ff09a7 */ /* 0x0005e2000810043f */
[----:B------:R-:W-:-:S13]  /*5670*/  ISETP.GT.U32.AND P0, PT, R19, 0x1, PT ;  /* 0x000000011300780c */ /* 0x000fda0003f04070 */
[----:B--2---:R-:W-:Y:S05]  /*5680*/  @P0 BRA `(.L_x_30) ;  /* 0x0000000000040947 */ /* 0x004fea0003800000 */
[----:B------:R-:W-:Y:S01]  /*5690*/  BPT.TRAP 0x1 ;  /* 0x000000040000795c */ /* 0x000fe20000300000 */
.L_x_30:
[----:B------:R-:W2:Y:S01]  /*56a0*/  LDC R10, c[0x0][0x288] ;  /* 0x0000a200ff0a7b82 */ /* 0x000ea20000000800 */
[--C-:B------:R-:W-:Y:S01]  /*56b0*/  SHF.R.U32.HI R0, RZ, 0x7, R18.reuse ;  /* 0x00000007ff007819 */ /* 0x100fe20000011612 */
[----:B------:R-:W-:Y:S01]  /*56c0*/  UIADD3 UR39, UR40, UR39, URZ ;  /* 0x0000002728277290 */ /* 0x000fe2000fffe03f */
[----:B01----:R-:W-:Y:S01]  /*56d0*/  LOP3.LUT R4, R18, 0x60, RZ, 0xc0, !PT ;  /* 0x0000006012047812 */ /* 0x003fe200078ec0ff */
[----:B------:R-:W-:Y:S01]  /*56e0*/  IMAD R7, R108, 0x50, RZ ;  /* 0x000000506c077824 */ /* 0x000fe200078e02ff */
[----:B------:R-:W-:Y:S01]  /*56f0*/  LOP3.LUT R0, R0, 0x1, RZ, 0xc0, !PT ;  /* 0x0000000100007812 */ /* 0x000fe200078ec0ff */
[----:B------:R-:W-:Y:S01]  /*5700*/  USHF.R.U32.HI UR4, URZ, 0x1, UR39 ;  /* 0x000000013f047899 */ /* 0x000fe20008011627 */
[----:B------:R-:W-:Y:S01]  /*5710*/  SHF.R.U32.HI R3, RZ, 0x2, R18 ;  /* 0x00000002ff037819 */ /* 0x000fe20000011612 */
[----:B------:R-:W-:Y:S01]  /*5720*/  ULDC UR8, c[0x0][0x284] ;  /* 0x0000a10000087ab9 */ /* 0x000fe20000000800 */
[----:B------:R-:W-:Y:S01]  /*5730*/  SHF.R.U32.HI R6, RZ, 0x1, R4 ;  /* 0x00000001ff067819 */ /* 0x000fe20000011604 */
[----:B------:R-:W-:Y:S01]  /*5740*/  IMAD.SHL.U32 R4, R0, 0x40, RZ ;  /* 0x0000004000047824 */ /* 0x000fe200078e00ff */
[----:B------:R-:W-:Y:S01]  /*5750*/  LOP3.LUT R3, R3, 0x7, RZ, 0xc0, !PT ;  /* 0x0000000703037812 */ /* 0x000fe200078ec0ff */
[----:B------:R-:W-:Y:S01]  /*5760*/  ULOP3.LUT UR4, UR4, 0x1, URZ, 0xc0, !UPT ;  /* 0x0000000104047892 */ /* 0x000fe2000f8ec03f */
[----:B------:R-:W-:Y:S01]  /*5770*/  SHF.R.S32.HI R111, RZ, 0x1f, R105 ;  /* 0x0000001fff6f7819 */ /* 0x000fe20000011469 */
[----:B------:R-:W-:Y:S01]  /*5780*/  UISETP.GT.U32.AND UP1, UPT, UR39, 0x1, UPT ;  /* 0x000000012700788c */ /* 0x000fe2000bf24070 */
[--C-:B------:R-:W-:Y:S01]  /*5790*/  IADD3 R5, RZ, -R6, -R3.reuse ;  /* 0x80000006ff057210 */ /* 0x100fe20007ffe803 */
[----:B------:R-:W-:Y:S01]  /*57a0*/  UISETP.NE.U32.AND UP0, UPT, UR4, 0x1, UPT ;  /* 0x000000010400788c */ /* 0x000fe2000bf05070 */
[----:B------:R-:W-:Y:S01]  /*57b0*/  LOP3.LUT R119, R4, 0x40, R3, 0xe2, !PT ;  /* 0x0000004004777812 */ /* 0x000fe200078ee203 */
[----:B------:R-:W-:Y:S01]  /*57c0*/  ULDC.64 UR6, c[0x0][0x5d0] ;  /* 0x0001740000067ab9 */ /* 0x000fe20000000a00 */
[----:B------:R-:W-:Y:S01]  /*57d0*/  LOP3.LUT R3, R18, 0x3, RZ, 0xc0, !PT ;  /* 0x0000000312037812 */ /* 0x000fe200078ec0ff */
[----:B------:R-:W-:Y:S01]  /*57e0*/  UISETP.LT.U32.AND UP1, UPT, UR40, 0x2, UP1 ;  /* 0x000000022800788c */ /* 0x000fe20008f21070 */
[----:B------:R-:W-:Y:S01]  /*57f0*/  IMAD R4, R111, UR6, RZ ;  /* 0x000000066f047c24 */ /* 0x000fe2000f8e02ff */
[----:B------:R-:W-:Y:S01]  /*5800*/  UISETP.GT.U32.AND UP0, UPT, UR40, 0x1, !UP0 ;  /* 0x000000012800788c */ /* 0x000fe2000c704070 */
[----:B------:R-:W-:Y:S01]  /*5810*/  IMAD R0, R0, -0x40, R5 ;  /* 0xffffffc000007824 */ /* 0x000fe200078e0205 */
[----:B--2---:R-:W-:Y:S01]  /*5820*/  ISETP.GE.AND P0, PT, R7, R10, PT ;  /* 0x0000000a0700720c */ /* 0x004fe20003f06270 */
[----:B------:R-:W-:Y:S01]  /*5830*/  IMAD R8, R3, -0x2, R10 ;  /* 0xfffffffe03087824 */ /* 0x000fe200078e020a */
[----:B------:R-:W-:Y:S01]  /*5840*/  USEL UR5, URZ, 0x1, !UP1 ;  /* 0x000000013f057887 */ /* 0x000fe2000c800000 */
[C---:B------:R-:W-:Y:S01]  /*5850*/  IMAD.SHL.U32 R3, R107.reuse, 0x100, RZ ;  /* 0x000001006b037824 */ /* 0x040fe200078e00ff */
[----:B------:R-:W-:Y:S01]  /*5860*/  USEL UR4, URZ, 0x1, !UP0 ;  /* 0x000000013f047887 */ /* 0x000fe2000c000000 */
[----:B------:R-:W-:Y:S01]  /*5870*/  IMAD.SHL.U32 R10, R18, 0x2, RZ ;  /* 0x00000002120a7824 */ /* 0x000fe200078e00ff */
[----:B------:R-:W-:Y:S01]  /*5880*/  ULOP3.LUT UR39, UR39, 0x1, URZ, 0xc0, !UPT ;  /* 0x0000000127277892 */ /* 0x000fe2000f8ec03f */
[----:B------:R-:W-:Y:S01]  /*5890*/  IMAD.WIDE R12, R107, 0x100, RZ ;  /* 0x000001006b0c7825 */ /* 0x000fe200078e02ff */
[----:B------:R-:W-:Y:S01]  /*58a0*/  ISETP.GE.OR P0, PT, R3, UR8, P0 ;  /* 0x0000000803007c0c */ /* 0x000fe20008706670 */
[----:B------:R-:W-:Y:S01]  /*58b0*/  ULOP3.LUT UR38, UR4, UR38, UR5, 0x96, !UPT ;  /* 0x0000002604267292 */ /* 0x000fe2000f8e9605 */
[----:B------:R-:W-:Y:S01]  /*58c0*/  LOP3.LUT R10, R7, 0x6, R10, 0xf8, !PT ;  /* 0x00000006070a7812 */ /* 0x000fe200078ef80a */
[----:B------:R-:W-:Y:S01]  /*58d0*/  IMAD R9, R105, UR7, R4 ;  /* 0x0000000769097c24 */ /* 0x000fe2000f8e0204 */
[----:B------:R-:W-:Y:S01]  /*58e0*/  IADD3 R3, -R3, UR8, R0 ;  /* 0x0000000803037c10 */ /* 0x000fe2000fffe100 */
[----:B------:R-:W-:Y:S01]  /*58f0*/  IMAD.MOV.U32 R0, RZ, RZ, -0x1 ;  /* 0xffffffffff007424 */ /* 0x000fe200078e00ff */
[----:B------:R-:W-:-:S02]  /*5900*/  SHF.R.S32.HI R11, RZ, 0x1f, R10 ;  /* 0x0000001fff0b7819 */ /* 0x000fc4000001140a */
[----:B------:R-:W-:Y:S01]  /*5910*/  LOP3.LUT R119, R12, R119, R6, 0xfe, !PT ;  /* 0x000000770c777212 */ /* 0x000fe200078efe06 */
[----:B------:R-:W-:Y:S02]  /*5920*/  IMAD.IADD R6, R8, 0x1, -R7 ;  /* 0x0000000108067824 */ /* 0x000fe400078e0a07 */
[----:B------:R-:W-:-:S04]  /*5930*/  IMAD.WIDE.U32 R4, R105, UR6, R10 ;  /* 0x0000000669047c25 */ /* 0x000fc8000f8e000a */
[----:B------:R-:W-:Y:S02]  /*5940*/  IMAD.IADD R9, R5, 0x1, R9 ;  /* 0x0000000105097824 */ /* 0x000fe400078e0209 */
[----:B------:R-:W-:Y:S01]  /*5950*/  IMAD.MOV.U32 R8, RZ, RZ, R4 ;  /* 0x000000ffff087224 */ /* 0x000fe200078e0004 */
[----:B------:R-:W-:Y:S06]  /*5960*/  @P0 BRA `(.L_x_32) ;  /* 0x0000004c00f80947 */ /* 0x000fec0003800000 */
[----:B------:R-:W0:Y:S01]  /*5970*/  LDC.64 R4, c[0x0][0x5c8] ;  /* 0x00017200ff047b82 */ /* 0x000e220000000a00 */
[----:B-----5:R-:W-:Y:S01]  /*5980*/  FSETP.NEU.AND P2, PT, R106, RZ, PT ;  /* 0x000000ff6a00720b */ /* 0x020fe20003f4d000 */
[----:B------:R-:W-:Y:S01]  /*5990*/  BSSY B0, `(.L_x_32) ;  /* 0x00004fb000007945 */ /* 0x000fe20003800000 */
[----:B------:R-:W-:-:S04]  /*59a0*/  ISETP.GT.AND P0, PT, R6, RZ, PT ;  /* 0x000000ff0600720c */ /* 0x000fc80003f04270 */
[----:B------:R-:W-:Y:S01]  /*59b0*/  ISETP.GT.AND P1, PT, R3, RZ, P0 ;  /* 0x000000ff0300720c */ /* 0x000fe20000724270 */
[-C--:B0-----:R-:W-:Y:S02]  /*59c0*/  IMAD R14, R13, R4.reuse, RZ ;  /* 0x000000040d0e7224 */ /* 0x081fe400078e02ff */
[----:B------:R-:W-:-:S04]  /*59d0*/  IMAD.WIDE.U32 R112, R119, R4, R8 ;  /* 0x0000000477707225 */ /* 0x000fc800078e0008 */
[----:B------:R-:W-:-:S04]  /*59e0*/  IMAD R7, R119, R5, R14 ;  /* 0x0000000577077224 */ /* 0x000fc800078e020e */
[----:B------:R-:W-:Y:S01]  /*59f0*/  IMAD.IADD R123, R113, 0x1, R7 ;  /* 0x00000001717b7824 */ /* 0x000fe200078e0207 */
[----:B------:R-:W-:Y:S06]  /*5a00*/  @!P2 BRA `(.L_x_33) ;  /* 0x000000380024a947 */ /* 0x000fec0003800000 */
[----:B------:R-:W0:Y:S01]  /*5a10*/  LDC.64 R20, c[0x0][0x5b8] ;  /* 0x00016e00ff147b82 */ /* 0x000e220000000a00 */
[----:B------:R-:W-:-:S07]  /*5a20*/  ULDC.64 UR4, c[0x0][0x5c0] ;  /* 0x0001700000047ab9 */ /* 0x000fce0000000a00 */
[----:B------:R-:W1:Y:S08]  /*5a30*/  LDC.64 R108, c[0x0][0x5b0] ;  /* 0x00016c00ff6c7b82 */ /* 0x000e700000000a00 */
[----:B------:R-:W2:Y:S01]  /*5a40*/  LDC.64 R14, c[0x0][0x5a8] ;  /* 0x00016a00ff0e7b82 */ /* 0x000ea20000000a00 */
[-C--:B0-----:R-:W-:Y:S02]  /*5a50*/  IMAD R8, R111, R20.reuse, RZ ;  /* 0x000000146f087224 */ /* 0x081fe400078e02ff */
[----:B------:R-:W-:-:S04]  /*5a60*/  IMAD.WIDE.U32 R114, R105, R20, R10 ;  /* 0x0000001469727225 */ /* 0x000fc800078e000a */
[----:B------:R-:W-:Y:S02]  /*5a70*/  IMAD R107, R105, R21, R8 ;  /* 0x00000015696b7224 */ /* 0x000fe400078e0208 */
[-C--:B-1----:R-:W-:Y:S02]  /*5a80*/  IMAD R12, R13, R108.reuse, RZ ;  /* 0x0000006c0d0c7224 */ /* 0x082fe400078e02ff */
[----:B------:R-:W-:Y:S02]  /*5a90*/  IMAD.IADD R117, R115, 0x1, R107 ;  /* 0x0000000173757824 */ /* 0x000fe400078e026b */
[----:B------:R-:W-:Y:S02]  /*5aa0*/  IMAD.MOV.U32 R116, RZ, RZ, R114 ;  /* 0x000000ffff747224 */ /* 0x000fe400078e0072 */
[C---:B------:R-:W-:Y:S02]  /*5ab0*/  IMAD R121, R119.reuse, R109, R12 ;  /* 0x0000006d77797224 */ /* 0x040fe400078e020c */
[----:B------:R-:W-:-:S04]  /*5ac0*/  IMAD.WIDE.U32 R8, R119, R108, R116 ;  /* 0x0000006c77087225 */ /* 0x000fc800078e0074 */
[----:B------:R-:W-:Y:S01]  /*5ad0*/  IMAD.IADD R7, R9, 0x1, R121 ;  /* 0x0000000109077824 */ /* 0x000fe200078e0279 */
[----:B--2---:R-:W-:-:S04]  /*5ae0*/  LEA R12, P2, R8, R14, 0x1 ;  /* 0x0000000e080c7211 */ /* 0x004fc800078408ff */
[----:B------:R-:W-:-:S05]  /*5af0*/  LEA.HI.X R13, R8, R15, R7, 0x1, P2 ;  /* 0x0000000f080d7211 */ /* 0x000fca00010f0c07 */
[----:B------:R0:W2:Y:S01]  /*5b00*/  @P1 LDG.E.LTC128B.U16 R7, desc[UR36][R12.64] ;  /* 0x000000240c071981 */ /* 0x0000a2000c1e1520 */
[----:B------:R-:W-:Y:S01]  /*5b10*/  LEA R8, P2, R112, UR4, 0x1 ;  /* 0x0000000470087c11 */ /* 0x000fe2000f8408ff */
[----:B------:R-:W-:Y:S01]  /*5b20*/  IMAD.WIDE.U32 R110, R119, R108, R10 ;  /* 0x0000006c776e7225 */ /* 0x000fe200078e000a */
[----:B------:R-:W-:Y:S01]  /*5b30*/  ISETP.GT.AND P3, PT, R6, 0x1, PT ;  /* 0x000000010600780c */ /* 0x000fe20003f64270 */
[----:B------:R-:W-:Y:S01]  /*5b40*/  BSSY B1, `(.L_x_34) ;  /* 0x0000011000017945 */ /* 0x000fe20003800000 */
[----:B------:R-:W-:Y:S01]  /*5b50*/  SHF.L.U64.HI R113, R108, 0x3, R109 ;  /* 0x000000036c717819 */ /* 0x000fe2000001026d */
[----:B------:R-:W-:Y:S02]  /*5b60*/  IMAD.IADD R111, R121, 0x1, R111 ;  /* 0x00000001796f7824 */ /* 0x000fe400078e026f */
[----:B------:R-:W-:-:S04]  /*5b70*/  IMAD.WIDE.U32 R110, R105, R20, R110 ;  /* 0x00000014696e7225 */ /* 0x000fc800078e006e */
[----:B0-----:R-:W-:Y:S01]  /*5b80*/  IMAD.IADD R13, R107, 0x1, R111 ;  /* 0x000000016b0d7824 */ /* 0x001fe200078e026f */
[----:B------:R-:W-:-:S04]  /*5b90*/  LEA R12, P4, R110, R14, 0x1 ;  /* 0x0000000e6e0c7211 */ /* 0x000fc800078808ff */
[----:B------:R-:W-:Y:S01]  /*5ba0*/  LEA.HI.X R13, R110, R15, R13, 0x1, P4 ;  /* 0x0000000f6e0d7211 */ /* 0x000fe200020f0c0d */
[----:B--2---:R-:W-:-:S05]  /*5bb0*/  HADD2.F32 R9, -RZ, R7.H0_H0 ;  /* 0x20000007ff097230 */ /* 0x004fca0000004100 */
[----:B------:R-:W-:-:S04]  /*5bc0*/  FMUL R9, R9, R106 ;  /* 0x0000006a09097220 */ /* 0x000fc80000400000 */
[----:B------:R-:W-:Y:S01]  /*5bd0*/  FFMA R96, R96, R104, R9 ;  /* 0x0000006860607223 */ /* 0x000fe20000000009 */
[----:B------:R-:W-:Y:S01]  /*5be0*/  LEA.HI.X R9, R112, UR5, R123, 0x1, P2 ;  /* 0x0000000570097c11 */ /* 0x000fe200090f0c7b */
[----:B------:R-:W-:Y:S01]  /*5bf0*/  IMAD.SHL.U32 R112, R108, 0x8, RZ ;  /* 0x000000086c707824 */ /* 0x000fe200078e00ff */
[----:B------:R-:W-:Y:S02]  /*5c00*/  ISETP.GT.AND P2, PT, R3, RZ, P3 ;  /* 0x000000ff0300720c */ /* 0x000fe40001f44270 */
[----:B------:R-:W-:-:S05]  /*5c10*/  F2FP.F16.F32.PACK_AB R96, RZ, R96 ;  /* 0x00000060ff60723e */ /* 0x000fca00000000ff */
[----:B------:R0:W-:Y:S06]  /*5c20*/  @P1 STG.E.U16 desc[UR36][R8.64], R96 ;  /* 0x0000006008001986 */ /* 0x0001ec000c101524 */
[----:B------:R-:W-:Y:S05]  /*5c30*/  @!P2 BRA `(.L_x_35) ;  /* 0x000000000004a947 */ /* 0x000fea0003800000 */
[----:B------:R1:W5:Y:S02]  /*5c40*/  LDG.E.LTC128B.U16 R7, desc[UR36][R12.64+0x2] ;  /* 0x000002240c077981 */ /* 0x000364000c1e1520 */
.L_x_35:
[----:B------:R-:W-:Y:S05]  /*5c50*/  BSYNC B1 ;  /* 0x0000000000017941 */ /* 0x000fea0003800000 */
.L_x_34:
[----:B-----5:R-:W-:Y:S01]  /*5c60*/  HADD2.F32 R21, -RZ, R7.H0_H0 ;  /* 0x20000007ff157230 */ /* 0x020fe20000004100 */
[----:B------:R-:W-:Y:S01]  /*5c70*/  ISETP.GT.AND P1, PT, R3, 0x8, P0 ;  /* 0x000000080300780c */ /* 0x000fe20000724270 */
[----:B------:R-:W-:Y:S01]  /*5c80*/  IMAD.WIDE.U32 R124, R119, R108, R112 ;  /* 0x0000006c777c7225 */ /* 0x000fe200078e0070 */
[----:B------:R-:W-:-:S03]  /*5c90*/  PRMT R120, R7, 0x7610, R120 ;  /* 0x0000761007787816 */ /* 0x000fc60000000078 */
[----:B0-----:R-:W-:Y:S01]  /*5ca0*/  FMUL R96, R21, R106 ;  /* 0x0000006a15607220 */ /* 0x001fe20000400000 */
[----:B------:R-:W-:Y:S01]  /*5cb0*/  IMAD.IADD R127, R121, 0x1, R125 ;  /* 0x00000001797f7824 */ /* 0x000fe200078e027d */
[----:B------:R-:W-:Y:S02]  /*5cc0*/  IADD3 R21, P4, R114, R124, RZ ;  /* 0x0000007c72157210 */ /* 0x000fe40007f9e0ff */
[----:B------:R-:W-:-:S03]  /*5cd0*/  FFMA R97, R97, R104, R96 ;  /* 0x0000006861617223 */ /* 0x000fc60000000060 */
[----:B------:R-:W-:Y:S01]  /*5ce0*/  IMAD.X R110, R127, 0x1, R117, P4 ;  /* 0x000000017f6e7824 */ /* 0x000fe200020e0675 */
[C---:B------:R-:W-:Y:S02]  /*5cf0*/  LEA R96, P4, R21.reuse, R14, 0x1 ;  /* 0x0000000e15607211 */ /* 0x040fe400078808ff */
[----:B------:R-:W-:Y:S02]  /*5d00*/  F2FP.F16.F32.PACK_AB R111, RZ, R97 ;  /* 0x00000061ff6f723e */ /* 0x000fe400000000ff */
[----:B------:R-:W-:-:S03]  /*5d10*/  LEA.HI.X R97, R21, R15, R110, 0x1, P4 ;  /* 0x0000000f15617211 */ /* 0x000fc600020f0c6e */
[----:B------:R0:W-:Y:S04]  /*5d20*/  @P2 STG.E.U16 desc[UR36][R8.64+0x2], R111 ;  /* 0x0000026f08002986 */ /* 0x0001e8000c101524 */
[----:B------:R2:W3:Y:S01]  /*5d30*/  @P1 LDG.E.LTC128B.U16 R120, desc[UR36][R96.64] ;  /* 0x0000002460781981 */ /* 0x0004e2000c1e1520 */
[----:B------:R-:W-:Y:S01]  /*5d40*/  IMAD.SHL.U32 R7, R4, 0x10, RZ ;  /* 0x0000001004077824 */ /* 0x000fe200078e00ff */
[----:B------:R-:W-:Y:S01]  /*5d50*/  IADD3 R122, P2, R10, R124, RZ ;  /* 0x0000007c0a7a7210 */ /* 0x000fe20007f5e0ff */
[----:B------:R-:W-:Y:S03]  /*5d60*/  BSSY B1, `(.L_x_36) ;  /* 0x0000011000017945 */ /* 0x000fe60003800000 */
[----:B------:R-:W-:Y:S01]  /*5d70*/  IADD3 R110, P4, R7, R8, RZ ;  /* 0x00000008076e7210 */ /* 0x000fe20007f9e0ff */
[----:B------:R-:W-:Y:S01]  /*5d80*/  IMAD.X R123, R11, 0x1, R127, P2 ;  /* 0x000000010b7b7824 */ /* 0x000fe200010e067f */
[----:B------:R-:W-:Y:S01]  /*5d90*/  ISETP.GT.AND P2, PT, R3, 0x8, P3 ;  /* 0x000000080300780c */ /* 0x000fe20001f44270 */
[----:B------:R-:W-:-:S04]  /*5da0*/  IMAD.WIDE.U32 R122, R105, R20, R122 ;  /* 0x00000014697a7225 */ /* 0x000fc800078e007a */
[----:B------:R-:W-:Y:S01]  /*5db0*/  IMAD.IADD R123, R107, 0x1, R123 ;  /* 0x000000016b7b7824 */ /* 0x000fe200078e027b */
[----:B--2---:R-:W-:-:S04]  /*5dc0*/  LEA R96, P5, R122, R14, 0x1 ;  /* 0x0000000e7a607211 */ /* 0x004fc800078a08ff */
[----:B------:R-:W-:Y:S01]  /*5dd0*/  LEA.HI.X R97, R122, R15, R123, 0x1, P5 ;  /* 0x0000000f7a617211 */ /* 0x000fe200028f0c7b */
[----:B---3--:R-:W-:-:S05]  /*5de0*/  HADD2.F32 R21, -RZ, R120.H0_H0 ;  /* 0x20000078ff157230 */ /* 0x008fca0000004100 */
[----:B------:R-:W-:-:S04]  /*5df0*/  FMUL R21, R21, R106 ;  /* 0x0000006a15157220 */ /* 0x000fc80000400000 */
[----:B------:R-:W-:Y:S01]  /*5e00*/  FFMA R98, R98, R104, R21 ;  /* 0x0000006862627223 */ /* 0x000fe20000000015 */
[----:B------:R-:W-:-:S04]  /*5e10*/  SHF.L.U64.HI R21, R4, 0x4, R5 ;  /* 0x0000000404157819 */ /* 0x000fc80000010205 */
[----:B------:R-:W-:Y:S01]  /*5e20*/  F2FP.F16.F32.PACK_AB R98, RZ, R98 ;  /* 0x00000062ff62723e */ /* 0x000fe200000000ff */
[----:B0-----:R-:W-:-:S05]  /*5e30*/  IMAD.X R111, R21, 0x1, R9, P4 ;  /* 0x00000001156f7824 */ /* 0x001fca00020e0609 */
[----:B------:R0:W-:Y:S01]  /*5e40*/  @P1 STG.E.U16 desc[UR36][R110.64], R98 ;  /* 0x000000626e001986 */ /* 0x0001e2000c101524 */
[----:B------:R-:W-:Y:S05]  /*5e50*/  @!P2 BRA `(.L_x_37) ;  /* 0x000000000004a947 */ /* 0x000fea0003800000 */
[----:B------:R2:W5:Y:S02]  /*5e60*/  LDG.E.LTC128B.U16 R120, desc[UR36][R96.64+0x2] ;  /* 0x0000022460787981 */ /* 0x000564000c1e1520 */
.L_x_37:
[----:B------:R-:W-:Y:S05]  /*5e70*/  BSYNC B1 ;  /* 0x0000000000017941 */ /* 0x000fea0003800000 */
.L_x_36:
[----:B-----5:R-:W-:Y:S01]  /*5e80*/  HADD2.F32 R123, -RZ, R120.H0_H0 ;  /* 0x20000078ff7b7230 */ /* 0x020fe20000004100 */
[----:B------:R-:W-:Y:S01]  /*5e90*/  ISETP.GT.AND P1, PT, R6, 0x8, PT ;  /* 0x000000080600780c */ /* 0x000fe20003f24270 */
[----:B------:R-:W-:Y:S01]  /*5ea0*/  BSSY B1, `(.L_x_38) ;  /* 0x000000c000017945 */ /* 0x000fe20003800000 */
[----:B------:R-:W-:Y:S02]  /*5eb0*/  IMAD R125, R109, 0x78, RZ ;  /* 0x000000786d7d7824 */ /* 0x000fe400078e02ff */
[----:B0-----:R-:W-:Y:S01]  /*5ec0*/  FMUL R98, R123, R106 ;  /* 0x0000006a7b627220 */ /* 0x001fe20000400000 */
[----:B------:R-:W-:-:S03]  /*5ed0*/  ISETP.GT.AND P4, PT, R3, RZ, P1 ;  /* 0x000000ff0300720c */ /* 0x000fc60000f84270 */
[----:B------:R-:W-:Y:S01]  /*5ee0*/  FFMA R98, R99, R104, R98 ;  /* 0x0000006863627223 */ /* 0x000fe20000000062 */
[----:B------:R-:W-:-:S04]  /*5ef0*/  IMAD.MOV.U32 R99, RZ, RZ, R127 ;  /* 0x000000ffff637224 */ /* 0x000fc800078e007f */
[----:B------:R-:W-:-:S04]  /*5f00*/  F2FP.F16.F32.PACK_AB R98, RZ, R98 ;  /* 0x00000062ff62723e */ /* 0x000fc800000000ff */
[----:B------:R-:W-:Y:S01]  /*5f10*/  PRMT R122, R98, 0x7610, R122 ;  /* 0x00007610627a7816 */ /* 0x000fe2000000007a */
[----:B------:R-:W-:-:S04]  /*5f20*/  IMAD.MOV.U32 R98, RZ, RZ, R124 ;  /* 0x000000ffff627224 */ /* 0x000fc800078e007c */
[----:B------:R0:W-:Y:S01]  /*5f30*/  @P2 STG.E.U16 desc[UR36][R110.64+0x2], R122 ;  /* 0x0000027a6e002986 */ /* 0x0001e2000c101524 */
[----:B------:R-:W-:Y:S05]  /*5f40*/  @!P4 BRA `(.L_x_39) ;  /* 0x000000000004c947 */ /* 0x000fea0003800000 */
[----:B------:R3:W5:Y:S02]  /*5f50*/  LDG.E.LTC128B.U16 R120, desc[UR36][R12.64+0x10] ;  /* 0x000010240c787981 */ /* 0x000764000c1e1520 */
.L_x_39:
[----:B------:R-:W-:Y:S05]  /*5f60*/  BSYNC B1 ;  /* 0x0000000000017941 */ /* 0x000fea0003800000 */
.L_x_38:
[----:B-----5:R-:W-:Y:S01]  /*5f70*/  HADD2.F32 R109, -RZ, R120.H0_H0 ;  /* 0x20000078ff6d7230 */ /* 0x020fe20000004100 */
[----:B------:R-:W-:Y:S01]  /*5f80*/  BSSY B1, `(.L_x_40) ;  /* 0x000000d000017945 */ /* 0x000fe20003800000 */
[----:B------:R-:W-:-:S04]  /*5f90*/  IMAD.WIDE.U32 R98, R108, 0x78, R98 ;  /* 0x000000786c627825 */ /* 0x000fc800078e0062 */
[----:B------:R-:W-:Y:S01]  /*5fa0*/  FMUL R109, R109, R106 ;  /* 0x0000006a6d6d7220 */ /* 0x000fe20000400000 */
[----:B------:R-:W-:Y:S01]  /*5fb0*/  IMAD.IADD R127, R99, 0x1, R125 ;  /* 0x00000001637f7824 */ /* 0x000fe200078e027d */
[----:B0-----:R-:W-:Y:S02]  /*5fc0*/  IADD3 R122, P2, P5, R114, R98, R112 ;  /* 0x00000062727a7210 */ /* 0x001fe40007d5e070 */
[----:B------:R-:W-:Y:S02]  /*5fd0*/  FFMA R109, R100, R104, R109 ;  /* 0x00000068646d7223 */ /* 0x000fe4000000006d */
[----:B------:R-:W-:Y:S02]  /*5fe0*/  IADD3.X R123, R117, R127, R113, P2, P5 ;  /* 0x0000007f757b7210 */ /* 0x000fe400017ea471 */
[----:B------:R-:W-:Y:S02]  /*5ff0*/  ISETP.GT.AND P2, PT, R6, 0x9, PT ;  /* 0x000000090600780c */ /* 0x000fe40003f44270 */
[----:B------:R-:W-:-:S02]  /*6000*/  F2FP.F16.F32.PACK_AB R109, RZ, R109 ;  /* 0x0000006dff6d723e */ /* 0x000fc400000000ff */
[----:B------:R-:W-:-:S03]  /*6010*/  ISETP.GT.AND P5, PT, R3, RZ, P2 ;  /* 0x000000ff0300720c */ /* 0x000fc600017a4270 */
[----:B------:R0:W-:Y:S10]  /*6020*/  @P4 STG.E.U16 desc[UR36][R8.64+0x10], R109 ;  /* 0x0000106d08004986 */ /* 0x0001f4000c101524 */
[----:B------:R-:W-:Y:S05]  /*6030*/  @!P5 BRA `(.L_x_41) ;  /* 0x000000000004d947 */ /* 0x000fea0003800000 */
[----:B------:R4:W5:Y:S02]  /*6040*/  LDG.E.LTC128B.U16 R120, desc[UR36][R12.64+0x12] ;  /* 0x000012240c787981 */ /* 0x000964000c1e1520 */
.L_x_41:
[----:B------:R-:W-:Y:S05]  /*6050*/  BSYNC B1 ;  /* 0x0000000000017941 */ /* 0x000fea0003800000 */
.L_x_40:
[----:B0----5:R-:W-:Y:S01]  /*6060*/  HADD2.F32 R109, -RZ, R120.H0_H0 ;  /* 0x20000078ff6d7230 */ /* 0x021fe20000004100 */
[----:B------:R-:W-:Y:S01]  /*6070*/  ISETP.GT.AND P4, PT, R3, 0x8, P1 ;  /* 0x000000080300780c */ /* 0x000fe20000f84270 */
[----:B------:R-:W-:Y:S03]  /*6080*/  BSSY B1, `(.L_x_42) ;  /* 0x0000007000017945 */ /* 0x000fe60003800000 */
[----:B------:R-:W-:-:S04]  /*6090*/  FMUL R100, R109, R106 ;  /* 0x0000006a6d647220 */ /* 0x000fc80000400000 */
[----:B------:R-:W-:-:S05]  /*60a0*/  FFMA R100, R101, R104, R100 ;  /* 0x0000006865647223 */ /* 0x000fca0000000064 */
[----:B------:R-:W-:-:S05]  /*60b0*/  F2FP.F16.F32.PACK_AB R100, RZ, R100 ;  /* 0x00000064ff64723e */ /* 0x000fca00000000ff */
[----:B------:R0:W-:Y:S01]  /*60c0*/  @P5 STG.E.U16 desc[UR36][R8.64+0x12], R100 ;  /* 0x0000126408005986 */ /* 0x0001e2000c101524 */
[----:B------:R-:W-:Y:S05]  /*60d0*/  @!P4 BRA `(.L_x_43) ;  /* 0x000000000004c947 */ /* 0x000fea0003800000 */
[----:B------:R0:W5:Y:S02]  /*60e0*/  LDG.E.LTC128B.U16 R120, desc[UR36][R96.64+0x10] ;  /* 0x0000102460787981 */ /* 0x000164000c1e1520 */
.L_x_43:
[----:B------:R-:W-:Y:S05]  /*60f0*/  BSYNC B1 ;  /* 0x0000000000017941 */ /* 0x000fea0003800000 */
.L_x_42:
[----:B-----5:R-:W-:Y:S01]  /*6100*/  HADD2.F32 R101, -RZ, R120.H0_H0 ;  /* 0x20000078ff657230 */ /* 0x020fe20000004100 */
        /* <DEDUP_REMOVED lines=8> */
.L_x_45:
[----:B------:R-:W-:Y:S05]  /*6190*/  BSYNC B1 ;  /* 0x0000000000017941 */ /* 0x000fea0003800000 */
.L_x_44:
[----:B-----5:R-:W-:-:S05]  /*61a0*/  HADD2.F32 R99, -RZ, R120.H0_H0 ;  /* 0x20000078ff637230 */ /* 0x020fca0000004100 */
[----:B0-----:R-:W-:Y:S01]  /*61b0*/  FMUL R100, R99, R106 ;  /* 0x0000006a63647220 */ /* 0x001fe20000400000 */
[----:B------:R-:W-:-:S03]  /*61c0*/  IADD3 R99, P4, R114, R98, RZ ;  /* 0x0000006272637210 */ /* 0x000fc60007f9e0ff */
[----:B------:R-:W-:Y:S02]  /*61d0*/  FFMA R100, R103, R104, R100 ;  /* 0x0000006867647223 */ /* 0x000fe40000000064 */
[----:B------:R-:W-:Y:S01]  /*61e0*/  IMAD.X R116, R127, 0x1, R117, P4 ;  /* 0x000000017f747824 */ /* 0x000fe200020e0675 */
[C---:B------:R-:W-:Y:S02]  /*61f0*/  LEA R98, P4, R99.reuse, R14, 0x1 ;  /* 0x0000000e63627211 */ /* 0x040fe400078808ff */
[----:B------:R-:W-:Y:S02]  /*6200*/  F2FP.F16.F32.PACK_AB R100, RZ, R100 ;  /* 0x00000064ff64723e */ /* 0x000fe400000000ff */
[----:B------:R-:W-:Y:S02]  /*6210*/  LEA.HI.X R99, R99, R15, R116, 0x1, P4 ;  /* 0x0000000f63637211 */ /* 0x000fe400020f0c74 */
[----:B------:R-:W-:-:S05]  /*6220*/  PRMT R101, R100, 0x7610, R101 ;  /* 0x0000761064657816 */ /* 0x000fca0000000065 */
[----:B------:R0:W-:Y:S01]  /*6230*/  @P5 STG.E.U16 desc[UR36][R110.64+0x12], R101 ;  /* 0x000012656e005986 */ /* 0x0001e2000c101524 */
[----:B------:R-:W-:-:S13]  /*6240*/  ISETP.GT.AND P5, PT, R3, 0x80, P0 ;  /* 0x000000800300780c */ /* 0x000fda00007a4270 */
[----:B------:R1:W2:Y:S01]  /*6250*/  @P5 LDG.E.LTC128B.U16 R120, desc[UR36][R98.64] ;  /* 0x0000002462785981 */ /* 0x0002a2000c1e1520 */
[----:B------:R-:W-:Y:S01]  /*6260*/  IMAD.WIDE.U32 R114, R108, 0x78, R112 ;  /* 0x000000786c727825 */ /* 0x000fe200078e0070 */
[----:B------:R-:W-:Y:S03]  /*6270*/  BSSY B1, `(.L_x_46) ;  /* 0x0000016000017945 */ /* 0x000fe60003800000 */
[----:B------:R-:W-:Y:S02]  /*6280*/  IMAD.IADD R117, R125, 0x1, R115 ;  /* 0x000000017d757824 */ /* 0x000fe400078e0273 */
[----:B------:R-:W-:Y:S02]  /*6290*/  IMAD.MOV.U32 R116, RZ, RZ, R114 ;  /* 0x000000ffff747224 */ /* 0x000fe400078e0072 */
[----:B------:R-:W-:Y:S02]  /*62a0*/  IMAD R5, R5, 0xf0, RZ ;  /* 0x000000f005057824 */ /* 0x000fe400078e02ff */
[----:B0-----:R-:W-:-:S03]  /*62b0*/  IMAD.WIDE.U32 R100, R119, R108, R116 ;  /* 0x0000006c77647225 */ /* 0x001fc600078e0074 */
[----:B------:R-:W-:-:S04]  /*62c0*/  IADD3 R102, P4, R10, R100, RZ ;  /* 0x000000640a667210 */ /* 0x000fc80007f9e0ff */
[----:B------:R-:W-:-:S03]  /*62d0*/  IADD3.X R103, R11, R121, R101, P4, !PT ;  /* 0x000000790b677210 */ /* 0x000fc600027fe465 */
[----:B------:R-:W-:-:S04]  /*62e0*/  IMAD.WIDE.U32 R102, R105, R20, R102 ;  /* 0x0000001469667225 */ /* 0x000fc800078e0066 */
[----:B-1----:R-:W-:Y:S01]  /*62f0*/  IMAD.IADD R99, R107, 0x1, R103 ;  /* 0x000000016b637824 */ /* 0x002fe200078e0267 */
[----:B------:R-:W-:-:S04]  /*6300*/  LEA R98, P4, R102, R14, 0x1 ;  /* 0x0000000e66627211 */ /* 0x000fc800078808ff */
[----:B------:R-:W-:Y:S02]  /*6310*/  LEA.HI.X R99, R102, R15, R99, 0x1, P4 ;  /* 0x0000000f66637211 */ /* 0x000fe400020f0c63 */
[----:B------:R-:W-:Y:S01]  /*6320*/  ISETP.GT.AND P4, PT, R3, 0x80, P3 ;  /* 0x000000800300780c */ /* 0x000fe20001f84270 */
[----:B--2---:R-:W-:-:S05]  /*6330*/  HADD2.F32 R101, -RZ, R120.H0_H0 ;  /* 0x20000078ff657230 */ /* 0x004fca0000004100 */
[----:B------:R-:W-:-:S04]  /*6340*/  FMUL R101, R101, R106 ;  /* 0x0000006a65657220 */ /* 0x000fc80000400000 */
[----:B------:R-:W-:Y:S01]  /*6350*/  FFMA R88, R88, R104, R101 ;  /* 0x0000006858587223 */ /* 0x000fe20000000065 */
[----:B------:R-:W-:-:S04]  /*6360*/  IMAD.WIDE.U32 R100, R4, 0xf0, R110 ;  /* 0x000000f004647825 */ /* 0x000fc800078e006e */
[----:B------:R-:W-:Y:S01]  /*6370*/  F2FP.F16.F32.PACK_AB R88, RZ, R88 ;  /* 0x00000058ff58723e */ /* 0x000fe200000000ff */
[----:B------:R-:W-:Y:S02]  /*6380*/  IMAD.IADD R103, R101, 0x1, R5 ;  /* 0x0000000165677824 */ /* 0x000fe400078e0205 */
[----:B------:R-:W-:-:S05]  /*6390*/  @P5 IMAD.MOV.U32 R102, RZ, RZ, R100 ;  /* 0x000000ffff665224 */ /* 0x000fca00078e0064 */
[----:B------:R0:W-:Y:S01]  /*63a0*/  @P5 STG.E.U16 desc[UR36][R102.64], R88 ;  /* 0x0000005866005986 */ /* 0x0001e2000c101524 */
[----:B------:R-:W-:Y:S05]  /*63b0*/  @!P4 BRA `(.L_x_47) ;  /* 0x000000000004c947 */ /* 0x000fea0003800000 */
[----:B------:R1:W5:Y:S02]  /*63c0*/  LDG.E.LTC128B.U16 R120, desc[UR36][R98.64+0x2] ;  /* 0x0000022462787981 */ /* 0x000364000c1e1520 */
.L_x_47:
[----:B------:R-:W-:Y:S05]  /*63d0*/  BSYNC B1 ;  /* 0x0000000000017941 */ /* 0x000fea0003800000 */
.L_x_46:
[----:B-----5:R-:W-:Y:S01]  /*63e0*/  HADD2.F32 R109, -RZ, R120.H0_H0 ;  /* 0x20000078ff6d7230 */ /* 0x020fe20000004100 */
[----:B------:R-:W-:Y:S01]  /*63f0*/  IADD3 R114, P5, R112, R114, RZ ;  /* 0x0000007270727210 */ /* 0x000fe20007fbe0ff */
[----:B------:R-:W-:Y:S01]  /*6400*/  BSSY B1, `(.L_x_48) ;  /* 0x0000010000017945 */ /* 0x000fe20003800000 */
[----:B------:R-:W-:Y:S02]  /*6410*/  ISETP.GT.AND P0, PT, R3, 0x88, P0 ;  /* 0x000000880300780c */ /* 0x000fe40000704270 */
[----:B0-----:R-:W-:Y:S01]  /*6420*/  FMUL R88, R109, R106 ;  /* 0x0000006a6d587220 */ /* 0x001fe20000400000 */
[----:B------:R-:W-:-:S03]  /*6430*/  IMAD.X R115, R117, 0x1, R113, P5 ;  /* 0x0000000175737824 */ /* 0x000fc600028e0671 */
[----:B------:R-:W-:Y:S01]  /*6440*/  FFMA R88, R89, R104, R88 ;  /* 0x0000006859587223 */ /* 0x000fe20000000058 */
[----:B------:R-:W-:-:S04]  /*6450*/  IMAD.WIDE.U32 R108, R119, R108, R114 ;  /* 0x0000006c776c7225 */ /* 0x000fc800078e0072 */
[----:B------:R-:W-:Y:S01]  /*6460*/  F2FP.F16.F32.PACK_AB R88, RZ, R88 ;  /* 0x00000058ff58723e */ /* 0x000fe200000000ff */
[----:B------:R-:W-:Y:S01]  /*6470*/  @P4 IMAD.MOV.U32 R114, RZ, RZ, R100 ;  /* 0x000000ffff724224 */ /* 0x000fe200078e0064 */
[----:B------:R-:W-:Y:S01]  /*6480*/  IADD3 R112, P5, R10, R108, RZ ;  /* 0x0000006c0a707210 */ /* 0x000fe20007fbe0ff */
[----:B------:R-:W-:Y:S01]  /*6490*/  @P4 IMAD.MOV.U32 R115, RZ, RZ, R103 ;  /* 0x000000ffff734224 */ /* 0x000fe200078e0067 */
[----:B------:R-:W-:-:S05]  /*64a0*/  PRMT R89, R88, 0x7610, R89 ;  /* 0x0000761058597816 */ /* 0x000fca0000000059 */
[----:B------:R0:W-:Y:S01]  /*64b0*/  @P4 STG.E.U16 desc[UR36][R114.64+0x2], R89 ;  /* 0x0000025972004986 */ /* 0x0001e2000c101524 */
[----:B------:R-:W-:-:S04]  /*64c0*/  LEA R88, P4, R122, R14, 0x1 ;  /* 0x0000000e7a587211 */ /* 0x000fc800078808ff */
[----:B0-----:R-:W-:Y:S01]  /*64d0*/  LEA.HI.X R89, R122, R15, R123, 0x1, P4 ;  /* 0x0000000f7a597211 */ /* 0x001fe200020f0c7b */
[----:B------:R-:W-:Y:S08]  /*64e0*/  @!P0 BRA `(.L_x_49) ;  /* 0x0000000000048947 */ /* 0x000ff00003800000 */
[----:B------:R0:W5:Y:S02]  /*64f0*/  LDG.E.LTC128B.U16 R120, desc[UR36][R88.64] ;  /* 0x0000002458787981 */ /* 0x000164000c1e1520 */
.L_x_49:
[----:B------:R-:W-:Y:S05]  /*6500*/  BSYNC B1 ;  /* 0x0000000000017941 */ /* 0x000fea0003800000 */
.L_x_48:
[----:B0----5:R-:W-:Y:S01]  /*6510*/  HADD2.F32 R89, -RZ, R120.H0_H0 ;  /* 0x20000078ff597230 */ /* 0x021fe20000004100 */
[----:B------:R-:W-:Y:S01]  /*6520*/  IADD3.X R113, R11, R121, R109, P5, !PT ;  /* 0x000000790b717210 */ /* 0x000fe20002ffe46d */
[----:B------:R-:W-:Y:S01]  /*6530*/  BSSY B1, `(.L_x_50) ;  /* 0x000000e000017945 */ /* 0x000fe20003800000 */
[----:B------:R-:W-:Y:S02]  /*6540*/  IADD3 R10, P4, R7, R100, RZ ;  /* 0x00000064070a7210 */ /* 0x000fe40007f9e0ff */
[----:B------:R-:W-:Y:S01]  /*6550*/  FMUL R11, R89, R106 ;  /* 0x0000006a590b7220 */ /* 0x000fe20000400000 */
[----:B------:R-:W-:Y:S01]  /*6560*/  IMAD.WIDE.U32 R88, R105, R20, R112 ;  /* 0x0000001469587225 */ /* 0x000fe200078e0070 */
[----:B------:R-:W-:-:S03]  /*6570*/  ISETP.GT.AND P3, PT, R3, 0x88, P3 ;  /* 0x000000880300780c */ /* 0x000fc60001f64270 */
[----:B------:R-:W-:Y:S01]  /*6580*/  FFMA R11, R90, R104, R11 ;  /* 0x000000685a0b7223 */ /* 0x000fe2000000000b */
[----:B------:R-:W-:Y:S01]  /*6590*/  IMAD.IADD R107, R107, 0x1, R89 ;  /* 0x000000016b6b7824 */ /* 0x000fe200078e0259 */
[----:B------:R-:W-:-:S03]  /*65a0*/  LEA R14, P5, R88, R14, 0x1 ;  /* 0x0000000e580e7211 */ /* 0x000fc600078a08ff */
[----:B------:R-:W-:Y:S01]  /*65b0*/  F2FP.F16.F32.PACK_AB R20, RZ, R11 ;  /* 0x0000000bff14723e */ /* 0x000fe200000000ff */
[----:B------:R-:W-:Y:S01]  /*65c0*/  IMAD.X R11, R103, 0x1, R21, P4 ;  /* 0x00000001670b7824 */ /* 0x000fe200020e0615 */
[----:B------:R-:W-:-:S04]  /*65d0*/  LEA.HI.X R15, R88, R15, R107, 0x1, P5 ;  /* 0x0000000f580f7211 */ /* 0x000fc800028f0c6b */
[----:B------:R0:W-:Y:S01]  /*65e0*/  @P0 STG.E.U16 desc[UR36][R10.64], R20 ;  /* 0x000000140a000986 */ /* 0x0001e2000c101524 */
[----:B------:R-:W-:Y:S05]  /*65f0*/  @!P3 BRA `(.L_x_51) ;  /* 0x000000000004b947 */ /* 0x000fea0003800000 */
[----:B------:R2:W5:Y:S02]  /*6600*/  LDG.E.LTC128B.U16 R120, desc[UR36][R14.64+0x2] ;  /* 0x000002240e787981 */ /* 0x000564000c1e1520 */
.L_x_51:
[----:B------:R-:W-:Y:S05]  /*6610*/  BSYNC B1 ;  /* 0x0000000000017941 */ /* 0x000fea0003800000 */
.L_x_50:
[----:B-----5:R-:W-:Y:S01]  /*6620*/  HADD2.F32 R89, -RZ, R120.H0_H0 ;  /* 0x20000078ff597230 */ /* 0x020fe20000004100 */
[----:B------:R-:W-:Y:S01]  /*6630*/  ISETP.GT.AND P0, PT, R3, 0x80, P1 ;  /* 0x000000800300780c */ /* 0x000fe20000f04270 */
[----:B------:R-:W-:Y:S03]  /*6640*/  BSSY B1, `(.L_x_52) ;  /* 0x0000007000017945 */ /* 0x000fe60003800000 */
[----:B0-----:R-:W-:-:S04]  /*6650*/  FMUL R20, R89, R106 ;  /* 0x0000006a59147220 */ /* 0x001fc80000400000 */
[----:B------:R-:W-:-:S05]  /*6660*/  FFMA R20, R91, R104, R20 ;  /* 0x000000685b147223 */ /* 0x000fca0000000014 */
[----:B------:R-:W-:-:S05]  /*6670*/  F2FP.F16.F32.PACK_AB R20, RZ, R20 ;  /* 0x00000014ff14723e */ /* 0x000fca00000000ff */
[----:B------:R0:W-:Y:S01]  /*6680*/  @P3 STG.E.U16 desc[UR36][R10.64+0x2], R20 ;  /* 0x000002140a003986 */ /* 0x0001e2000c101524 */
[----:B------:R-:W-:Y:S05]  /*6690*/  @!P0 BRA `(.L_x_53) ;  /* 0x0000000000048947 */ /* 0x000fea0003800000 */
[----:B------:R0:W5:Y:S02]  /*66a0*/  LDG.E.LTC128B.U16 R120, desc[UR36][R98.64+0x10] ;  /* 0x0000102462787981 */ /* 0x000164000c1e1520 */
.L_x_53:
[----:B------:R-:W-:Y:S05]  /*66b0*/  BSYNC B1 ;  /* 0x0000000000017941 */ /* 0x000fea0003800000 */
.L_x_52:
[----:B-----5:R-:W-:Y:S01]  /*66c0*/  HADD2.F32 R89, -RZ, R120.H0_H0 ;  /* 0x20000078ff597230 */ /* 0x020fe20000004100 */
[----:B------:R-:W-:Y:S01]  /*66d0*/  ISETP.GT.AND P3, PT, R3, 0x80, P2 ;  /* 0x000000800300780c */ /* 0x000fe20001764270 */
[----:B------:R-:W-:Y:S01]  /*66e0*/  @P0 IMAD.MOV.U32 R88, RZ, RZ, R100 ;  /* 0x000000ffff580224 */ /* 0x000fe200078e0064 */
[----:B------:R-:W-:Y:S02]  /*66f0*/  BSSY B1, `(.L_x_54) ;  /* 0x0000009000017945 */ /* 0x000fe40003800000 */
[----:B------:R-:W-:-:S04]  /*6700*/  FMUL R89, R89, R106 ;  /* 0x0000006a59597220 */ /* 0x000fc80000400000 */
[----:B------:R-:W-:-:S05]  /*6710*/  FFMA R89, R92, R104, R89 ;  /* 0x000000685c597223 */ /* 0x000fca0000000059 */
[----:B------:R-:W-:-:S04]  /*6720*/  F2FP.F16.F32.PACK_AB R89, RZ, R89 ;  /* 0x00000059ff59723e */ /* 0x000fc800000000ff */
[----:B0-----:R-:W-:Y:S01]  /*6730*/  PRMT R20, R89, 0x7610, R20 ;  /* 0x0000761059147816 */ /* 0x001fe20000000014 */
[----:B------:R-:W-:-:S05]  /*6740*/  @P0 IMAD.MOV.U32 R89, RZ, RZ, R103 ;  /* 0x000000ffff590224 */ /* 0x000fca00078e0067 */
[----:B------:R0:W-:Y:S01]  /*6750*/  @P0 STG.E.U16 desc[UR36][R88.64+0x10], R20 ;  /* 0x0000101458000986 */ /* 0x0001e2000c101524 */
[----:B------:R-:W-:Y:S05]  /*6760*/  @!P3 BRA `(.L_x_55) ;  /* 0x000000000004b947 */ /* 0x000fea0003800000 */
[----:B------:R0:W5:Y:S02]  /*6770*/  LDG.E.LTC128B.U16 R120, desc[UR36][R98.64+0x12] ;  /* 0x0000122462787981 */ /* 0x000164000c1e1520 */
.L_x_55:
[----:B------:R-:W-:Y:S05]  /*6780*/  BSYNC B1 ;  /* 0x0000000000017941 */ /* 0x000fea0003800000 */
.L_x_54:
[----:B0----5:R-:W-:Y:S01]  /*6790*/  HADD2.F32 R89, -RZ, R120.H0_H0 ;  /* 0x20000078ff597230 */ /* 0x021fe20000004100 */
[----:B------:R-:W-:Y:S01]  /*67a0*/  ISETP.GT.AND P1, PT, R3, 0x88, P1 ;  /* 0x000000880300780c */ /* 0x000fe20000f24270 */
[----:B------:R-:W-:Y:S01]  /*67b0*/  @P3 IMAD.MOV.U32 R101, RZ, RZ, R103 ;  /* 0x000000ffff653224 */ /* 0x000fe200078e0067 */
[----:B------:R-:W-:Y:S02]  /*67c0*/  BSSY B1, `(.L_x_56) ;  /* 0x0000007000017945 */ /* 0x000fe40003800000 */
[----:B------:R-:W-:-:S04]  /*67d0*/  FMUL R20, R89, R106 ;  /* 0x0000006a59147220 */ /* 0x000fc80000400000 */
[----:B------:R-:W-:-:S05]  /*67e0*/  FFMA R20, R93, R104, R20 ;  /* 0x000000685d147223 */ /* 0x000fca0000000014 */
[----:B------:R-:W-:-:S05]  /*67f0*/  F2FP.F16.F32.PACK_AB R20, RZ, R20 ;  /* 0x00000014ff14723e */ /* 0x000fca00000000ff */
[----:B------:R0:W-:Y:S01]  /*6800*/  @P3 STG.E.U16 desc[UR36][R100.64+0x12], R20 ;  /* 0x0000121464003986 */ /* 0x0001e2000c101524 */
[----:B------:R-:W-:Y:S05]  /*6810*/  @!P1 BRA `(.L_x_57) ;  /* 0x0000000000049947 */ /* 0x000fea0003800000 */
[----:B------:R0:W5:Y:S02]  /*6820*/  LDG.E.LTC128B.U16 R120, desc[UR36][R14.64+0x10] ;  /* 0x000010240e787981 */ /* 0x000164000c1e1520 */
.L_x_57:
[----:B------:R-:W-:Y:S05]  /*6830*/  BSYNC B1 ;  /* 0x0000000000017941 */ /* 0x000fea0003800000 */
.L_x_56:
        /* <DEDUP_REMOVED lines=9> */
.L_x_59:
[----:B------:R-:W-:Y:S05]  /*68d0*/  BSYNC B1 ;  /* 0x0000000000017941 */ /* 0x000fea0003800000 */
.L_x_58:
[----:B0----5:R-:W-:Y:S01]  /*68e0*/  HADD2.F32 R89, -RZ, R120.H0_H0 ;  /* 0x20000078ff597230 */ /* 0x021fe20000004100 */
[----:B------:R-:W-:Y:S01]  /*68f0*/  ISETP.GT.AND P3, PT, R6, 0x10, PT ;  /* 0x000000100600780c */ /* 0x000fe20003f64270 */
[----:B------:R-:W-:Y:S03]  /*6900*/  BSSY B1, `(.L_x_60) ;  /* 0x0000008000017945 */ /* 0x000fe60003800000 */
[----:B------:R-:W-:Y:S01]  /*6910*/  FMUL R20, R89, R106 ;  /* 0x0000006a59147220 */ /* 0x000fe20000400000 */
[----:B------:R-:W-:-:S03]  /*6920*/  ISETP.GT.AND P0, PT, R3, RZ, P3 ;  /* 0x000000ff0300720c */ /* 0x000fc60001f04270 */
[----:B------:R-:W-:-:S05]  /*6930*/  FFMA R20, R95, R104, R20 ;  /* 0x000000685f147223 */ /* 0x000fca0000000014 */
[----:B------:R-:W-:-:S05]  /*6940*/  F2FP.F16.F32.PACK_AB R20, RZ, R20 ;  /* 0x00000014ff14723e */ /* 0x000fca00000000ff */
[----:B------:R0:W-:Y:S01]  /*6950*/  @P2 STG.E.U16 desc[UR36][R10.64+0x12], R20 ;  /* 0x000012140a002986 */ /* 0x0001e2000c101524 */
[----:B------:R-:W-:Y:S05]  /*6960*/  @!P0 BRA `(.L_x_61) ;  /* 0x0000000000048947 */ /* 0x000fea0003800000 */
[----:B------:R0:W5:Y:S02]  /*6970*/  LDG.E.LTC128B.U16 R120, desc[UR36][R12.64+0x20] ;  /* 0x000020240c787981 */ /* 0x000164000c1e1520 */
.L_x_61:
[----:B------:R-:W-:Y:S05]  /*6980*/  BSYNC B1 ;  /* 0x0000000000017941 */ /* 0x000fea0003800000 */
.L_x_60:
        /* <DEDUP_REMOVED lines=10> */
.L_x_63:
[----:B------:R-:W-:Y:S05]  /*6a30*/  BSYNC B1 ;  /* 0x0000000000017941 */ /* 0x000fea0003800000 */
.L_x_62:
        /* <DEDUP_REMOVED lines=9> */
.L_x_65:
[----:B------:R-:W-:Y:S05]  /*6ad0*/  BSYNC B1 ;  /* 0x0000000000017941 */ /* 0x000fea0003800000 */
.L_x_64:
        /* <DEDUP_REMOVED lines=9> */
.L_x_67:
[----:B------:R-:W-:Y:S05]  /*6b70*/  BSYNC B1 ;  /* 0x0000000000017941 */ /* 0x000fea0003800000 */
.L_x_66:
        /* <DEDUP_REMOVED lines=10> */
.L_x_69:
[----:B------:R-:W-:Y:S05]  /*6c20*/  BSYNC B1 ;  /* 0x0000000000017941 */ /* 0x000fea0003800000 */
.L_x_68:
[----:B-----5:R-:W-:Y:S01]  /*6c30*/  HADD2.F32 R11, -RZ, R120.H0_H0 ;  /* 0x20000078ff0b7230 */ /* 0x020fe20000004100 */
        /* <DEDUP_REMOVED lines=9> */
.L_x_71:
[----:B------:R-:W-:Y:S05]  /*6cd0*/  BSYNC B1 ;  /* 0x0000000000017941 */ /* 0x000fea0003800000 */
.L_x_70:
        /* <DEDUP_REMOVED lines=9> */
.L_x_73:
[----:B------:R-:W-:Y:S05]  /*6d70*/  BSYNC B1 ;  /* 0x0000000000017941 */ /* 0x000fea0003800000 */
.L_x_72:
        /* <DEDUP_REMOVED lines=9> */
.L_x_75:
[----:B------:R-:W-:Y:S05]  /*6e10*/  BSYNC B1 ;  /* 0x0000000000017941 */ /* 0x000fea0003800000 */
.L_x_74:
        /* <DEDUP_REMOVED lines=9> */
.L_x_77:
[----:B------:R-:W-:Y:S05]  /*6eb0*/  BSYNC B1 ;  /* 0x0000000000017941 */ /* 0x000fea0003800000 */
.L_x_76:
[----:B-----5:R-:W-:Y:S01]  /*6ec0*/  HADD2.F32 R11, -RZ, R120.H0_H0 ;  /* 0x20000078ff0b7230 */ /* 0x020fe20000004100 */
[----:B------:R-:W-:Y:S01]  /*6ed0*/  ISETP.GT.AND P4, PT, R3, 0x80, P2 ;  /* 0x000000800300780c */ /* 0x000fe20001784270 */
[----:B------:R-:W-:Y:S03]  /*6ee0*/  BSSY B1, `(.L_x_78) ;  /* 0x000000a000017945 */ /* 0x000fe60003800000 */
[----:B------:R-:W-:-:S04]  /*6ef0*/  FMUL R11, R11, R106 ;  /* 0x0000006a0b0b7220 */ /* 0x000fc80000400000 */
[----:B------:R-:W-:Y:S01]  /*6f00*/  FFMA R72, R72, R104, R11 ;  /* 0x0000006848487223 */ /* 0x000fe2000000000b */
[----:B0-----:R-:W-:-:S04]  /*6f10*/  IMAD.WIDE.U32 R10, R4, 0xf0, R110 ;  /* 0x000000f0040a7825 */ /* 0x001fc800078e006e */
[----:B------:R-:W-:Y:S01]  /*6f20*/  F2FP.F16.F32.PACK_AB R72, RZ, R72 ;  /* 0x00000048ff48723e */ /* 0x000fe200000000ff */
[----:B------:R-:W-:Y:S02]  /*6f30*/  IMAD.IADD R5, R5, 0x1, R11 ;  /* 0x0000000105057824 */ /* 0x000fe400078e020b */
[----:B------:R-:W-:-:S05]  /*6f40*/  IMAD.MOV.U32 R4, RZ, RZ, R10 ;  /* 0x000000ffff047224 */ /* 0x000fca00078e000a */
[----:B------:R0:W-:Y:S01]  /*6f50*/  @P5 STG.E.U16 desc[UR36][R4.64+0x20], R72 ;  /* 0x0000204804005986 */ /* 0x0001e2000c101524 */
[----:B------:R-:W-:Y:S05]  /*6f60*/  @!P4 BRA `(.L_x_79) ;  /* 0x000000000004c947 */ /* 0x000fea0003800000 */
[----:B------:R0:W5:Y:S02]  /*6f70*/  LDG.E.LTC128B.U16 R120, desc[UR36][R98.64+0x22] ;  /* 0x0000222462787981 */ /* 0x000164000c1e1520 */
.L_x_79:
[----:B------:R-:W-:Y:S05]  /*6f80*/  BSYNC B1 ;  /* 0x0000000000017941 */ /* 0x000fea0003800000 */
.L_x_78:
        /* <DEDUP_REMOVED lines=9> */
.L_x_81:
[----:B------:R-:W-:Y:S05]  /*7020*/  BSYNC B1 ;  /* 0x0000000000017941 */ /* 0x000fea0003800000 */
.L_x_80:
[----:B-----5:R-:W-:Y:S01]  /*7030*/  HADD2.F32 R11, -RZ, R120.H0_H0 ;  /* 0x20000078ff0b7230 */ /* 0x020fe20000004100 */
[----:B------:R-:W-:Y:S01]  /*7040*/  IADD3 R10, P4, R7, R10, RZ ;  /* 0x0000000a070a7210 */ /* 0x000fe20007f9e0ff */
[----:B------:R-:W-:Y:S01]  /*7050*/  BSSY B1, `(.L_x_82) ;  /* 0x0000009000017945 */ /* 0x000fe20003800000 */
[----:B------:R-:W-:Y:S02]  /*7060*/  ISETP.GT.AND P2, PT, R3, 0x88, P2 ;  /* 0x000000880300780c */ /* 0x000fe40001744270 */
[----:B------:R-:W-:-:S04]  /*7070*/  FMUL R11, R11, R106 ;  /* 0x0000006a0b0b7220 */ /* 0x000fc80000400000 */
[----:B------:R-:W-:-:S05]  /*7080*/  FFMA R11, R74, R104, R11 ;  /* 0x000000684a0b7223 */ /* 0x000fca000000000b */
[----:B------:R-:W-:Y:S01]  /*7090*/  F2FP.F16.F32.PACK_AB R7, RZ, R11 ;  /* 0x0000000bff07723e */ /* 0x000fe200000000ff */
[----:B------:R-:W-:-:S05]  /*70a0*/  IMAD.X R11, R21, 0x1, R5, P4 ;  /* 0x00000001150b7824 */ /* 0x000fca00020e0605 */
[----:B------:R0:W-:Y:S01]  /*70b0*/  @P3 STG.E.U16 desc[UR36][R10.64+0x20], R7 ;  /* 0x000020070a003986 */ /* 0x0001e2000c101524 */
[----:B------:R-:W-:Y:S05]  /*70c0*/  @!P2 BRA `(.L_x_83) ;  /* 0x000000000004a947 */ /* 0x000fea0003800000 */
[----:B------:R0:W5:Y:S02]  /*70d0*/  LDG.E.LTC128B.U16 R120, desc[UR36][R14.64+0x22] ;  /* 0x000022240e787981 */ /* 0x000164000c1e1520 */
.L_x_83:
[----:B------:R-:W-:Y:S05]  /*70e0*/  BSYNC B1 ;  /* 0x0000000000017941 */ /* 0x000fea0003800000 */
.L_x_82:
        /* <DEDUP_REMOVED lines=9> */
.L_x_85:
[----:B------:R-:W-:Y:S05]  /*7180*/  BSYNC B1 ;  /* 0x0000000000017941 */ /* 0x000fea0003800000 */
.L_x_84:
        /* <DEDUP_REMOVED lines=9> */
.L_x_87:
[----:B------:R-:W-:Y:S05]  /*7220*/  BSYNC B1 ;  /* 0x0000000000017941 */ /* 0x000fea0003800000 */
.L_x_86:
        /* <DEDUP_REMOVED lines=9> */
.L_x_89:
[----:B------:R-:W-:Y:S05]  /*72c0*/  BSYNC B1 ;  /* 0x0000000000017941 */ /* 0x000fea0003800000 */
.L_x_88:
        /* <DEDUP_REMOVED lines=9> */
.L_x_91:
[----:B------:R-:W-:Y:S05]  /*7360*/  BSYNC B1 ;  /* 0x0000000000017941 */ /* 0x000fea0003800000 */
.L_x_90:
        /* <DEDUP_REMOVED lines=10> */
.L_x_93:
[----:B------:R-:W-:Y:S05]  /*7410*/  BSYNC B1 ;  /* 0x0000000000017941 */ /* 0x000fea0003800000 */
.L_x_92:
        /* <DEDUP_REMOVED lines=10> */
.L_x_95:
[----:B------:R-:W-:Y:S05]  /*74c0*/  BSYNC B1 ;  /* 0x0000000000017941 */ /* 0x000fea0003800000 */
.L_x_94:
        /* <DEDUP_REMOVED lines=9> */
.L_x_97:
[----:B------:R-:W-:Y:S05]  /*7560*/  BSYNC B1 ;  /* 0x0000000000017941 */ /* 0x000fea0003800000 */
.L_x_96:
        /* <DEDUP_REMOVED lines=9> */
.L_x_99:
[----:B------:R-:W-:Y:S05]  /*7600*/  BSYNC B1 ;  /* 0x0000000000017941 */ /* 0x000fea0003800000 */
.L_x_98:
        /* <DEDUP_REMOVED lines=10> */
.L_x_101:
[----:B------:R-:W-:Y:S05]  /*76b0*/  BSYNC B1 ;  /* 0x0000000000017941 */ /* 0x000fea0003800000 */
.L_x_100:
        /* <DEDUP_REMOVED lines=10> */
.L_x_103:
[----:B------:R-:W-:Y:S05]  /*7760*/  BSYNC B1 ;  /* 0x0000000000017941 */ /* 0x000fea0003800000 */
.L_x_102:
        /* <DEDUP_REMOVED lines=9> */
.L_x_105:
[----:B------:R-:W-:Y:S05]  /*7800*/  BSYNC B1 ;  /* 0x0000000000017941 */ /* 0x000fea0003800000 */
.L_x_104:
        /* <DEDUP_REMOVED lines=9> */
.L_x_107:
[----:B------:R-:W-:Y:S05]  /*78a0*/  BSYNC B1 ;  /* 0x0000000000017941 */ /* 0x000fea0003800000 */
.L_x_106:
        /* <DEDUP_REMOVED lines=9> */
.L_x_109:
[----:B------:R-:W-:Y:S05]  /*7940*/  BSYNC B1 ;  /* 0x0000000000017941 */ /* 0x000fea0003800000 */
.L_x_108:
        /* <DEDUP_REMOVED lines=9> */
.L_x_111:
[----:B------:R-:W-:Y:S05]  /*79e0*/  BSYNC B1 ;  /* 0x0000000000017941 */ /* 0x000fea0003800000 */
.L_x_110:
        /* <DEDUP_REMOVED lines=9> */
.L_x_113:
[----:B------:R-:W-:Y:S05]  /*7a80*/  BSYNC B1 ;  /* 0x0000000000017941 */ /* 0x000fea0003800000 */
.L_x_112:
        /* <DEDUP_REMOVED lines=9> */
.L_x_115:
[----:B------:R-:W-:Y:S05]  /*7b20*/  BSYNC B1 ;  /* 0x0000000000017941 */ /* 0x000fea0003800000 */
.L_x_114:
        /* <DEDUP_REMOVED lines=9> */
.L_x_117:
[----:B------:R-:W-:Y:S05]  /*7bc0*/  BSYNC B1 ;  /* 0x0000000000017941 */ /* 0x000fea0003800000 */
.L_x_116:
        /* <DEDUP_REMOVED lines=9> */
.L_x_119:
[----:B------:R-:W-:Y:S05]  /*7c60*/  BSYNC B1 ;  /* 0x0000000000017941 */ /* 0x000fea0003800000 */
.L_x_118:
        /* <DEDUP_REMOVED lines=9> */
.L_x_121:
[----:B------:R-:W-:Y:S05]  /*7d00*/  BSYNC B1 ;  /* 0x0000000000017941 */ /* 0x000fea0003800000 */
.L_x_120:
        /* <DEDUP_REMOVED lines=9> */
.L_x_123:
[----:B------:R-:W-:Y:S05]  /*7da0*/  BSYNC B1 ;  /* 0x0000000000017941 */ /* 0x000fea0003800000 */
.L_x_122:
        /* <DEDUP_REMOVED lines=10> */
.L_x_125:
[----:B------:R-:W-:Y:S05]  /*7e50*/  BSYNC B1 ;  /* 0x0000000000017941 */ /* 0x000fea0003800000 */
.L_x_124:
        /* <DEDUP_REMOVED lines=10> */
.L_x_127:
[----:B------:R-:W-:Y:S05]  /*7f00*/  BSYNC B1 ;  /* 0x0000000000017941 */ /* 0x000fea0003800000 */
.L_x_126:
        /* <DEDUP_REMOVED lines=9> */
.L_x_129:
[----:B------:R-:W-:Y:S05]  /*7fa0*/  BSYNC B1 ;  /* 0x0000000000017941 */ /* 0x000fea0003800000 */
.L_x_128:
        /* <DEDUP_REMOVED lines=9> */
.L_x_131:
[----:B------:R-:W-:Y:S05]  /*8040*/  BSYNC B1 ;  /* 0x0000000000017941 */ /* 0x000fea0003800000 */
.L_x_130:
        /* <DEDUP_REMOVED lines=10> */
.L_x_133:
[----:B------:R-:W-:Y:S05]  /*80f0*/  BSYNC B1 ;  /* 0x0000000000017941 */ /* 0x000fea0003800000 */
.L_x_132:
        /* <DEDUP_REMOVED lines=10> */
.L_x_135:
[----:B------:R-:W-:Y:S05]  /*81a0*/  BSYNC B1 ;  /* 0x0000000000017941 */ /* 0x000fea0003800000 */
.L_x_134:
        /* <DEDUP_REMOVED lines=9> */
.L_x_137:
[----:B------:R-:W-:Y:S05]  /*8240*/  BSYNC B1 ;  /* 0x0000000000017941 */ /* 0x000fea0003800000 */
.L_x_136:
        /* <DEDUP_REMOVED lines=9> */
.L_x_139:
[----:B------:R-:W-:Y:S05]  /*82e0*/  BSYNC B1 ;  /* 0x0000000000017941 */ /* 0x000fea0003800000 */
.L_x_138:
        /* <DEDUP_REMOVED lines=9> */
.L_x_141:
[----:B------:R-:W-:Y:S05]  /*8380*/  BSYNC B1 ;  /* 0x0000000000017941 */ /* 0x000fea0003800000 */
.L_x_140:
        /* <DEDUP_REMOVED lines=9> */
.L_x_143:
[----:B------:R-:W-:Y:S05]  /*8420*/  BSYNC B1 ;  /* 0x0000000000017941 */ /* 0x000fea0003800000 */
.L_x_142:
        /* <DEDUP_REMOVED lines=9> */
.L_x_145:
[----:B------:R-:W-:Y:S05]  /*84c0*/  BSYNC B1 ;  /* 0x0000000000017941 */ /* 0x000fea0003800000 */
.L_x_144:
        /* <DEDUP_REMOVED lines=9> */
.L_x_147:
[----:B------:R-:W-:Y:S05]  /*8560*/  BSYNC B1 ;  /* 0x0000000000017941 */ /* 0x000fea0003800000 */
.L_x_146:
        /* <DEDUP_REMOVED lines=9> */
.L_x_149:
[----:B------:R-:W-:Y:S05]  /*8600*/  BSYNC B1 ;  /* 0x0000000000017941 */ /* 0x000fea0003800000 */
.L_x_148:
        /* <DEDUP_REMOVED lines=9> */
.L_x_151:
[----:B------:R-:W-:Y:S05]  /*86a0*/  BSYNC B1 ;  /* 0x0000000000017941 */ /* 0x000fea0003800000 */
.L_x_150:
        /* <DEDUP_REMOVED lines=9> */
.L_x_153:
[----:B------:R-:W-:Y:S05]  /*8740*/  BSYNC B1 ;  /* 0x0000000000017941 */ /* 0x000fea0003800000 */
.L_x_152:
        /* <DEDUP_REMOVED lines=9> */
.L_x_155:
[----:B------:R-:W-:Y:S05]  /*87e0*/  BSYNC B1 ;  /* 0x0000000000017941 */ /* 0x000fea0003800000 */
.L_x_154:
        /* <DEDUP_REMOVED lines=10> */
.L_x_157:
[----:B------:R-:W-:Y:S05]  /*8890*/  BSYNC B1 ;  /* 0x0000000000017941 */ /* 0x000fea0003800000 */
.L_x_156:
        /* <DEDUP_REMOVED lines=10> */
.L_x_159:
[----:B------:R-:W-:Y:S05]  /*8940*/  BSYNC B1 ;  /* 0x0000000000017941 */ /* 0x000fea0003800000 */
.L_x_158:
        /* <DEDUP_REMOVED lines=9> */
.L_x_161:
[----:B------:R-:W-:Y:S05]  /*89e0*/  BSYNC B1 ;  /* 0x0000000000017941 */ /* 0x000fea0003800000 */
.L_x_160:
        /* <DEDUP_REMOVED lines=9> */
.L_x_163:
[----:B------:R-:W-:Y:S05]  /*8a80*/  BSYNC B1 ;  /* 0x0000000000017941 */ /* 0x000fea0003800000 */
.L_x_162:
        /* <DEDUP_REMOVED lines=10> */
.L_x_165:
[----:B------:R-:W-:Y:S05]  /*8b30*/  BSYNC B1 ;  /* 0x0000000000017941 */ /* 0x000fea0003800000 */
.L_x_164:
        /* <DEDUP_REMOVED lines=10> */
.L_x_167:
[----:B------:R-:W-:Y:S05]  /*8be0*/  BSYNC B1 ;  /* 0x0000000000017941 */ /* 0x000fea0003800000 */
.L_x_166:
        /* <DEDUP_REMOVED lines=9> */
.L_x_169:
[----:B------:R-:W-:Y:S05]  /*8c80*/  BSYNC B1 ;  /* 0x0000000000017941 */ /* 0x000fea0003800000 */
.L_x_168:
        /* <DEDUP_REMOVED lines=9> */
.L_x_171:
[----:B------:R-:W-:Y:S05]  /*8d20*/  BSYNC B1 ;  /* 0x0000000000017941 */ /* 0x000fea0003800000 */
.L_x_170:
        /* <DEDUP_REMOVED lines=9> */
.L_x_173:
[----:B------:R-:W-:Y:S05]  /*8dc0*/  BSYNC B1 ;  /* 0x0000000000017941 */ /* 0x000fea0003800000 */
.L_x_172:
        /* <DEDUP_REMOVED lines=9> */
.L_x_175:
[----:B------:R-:W-:Y:S05]  /*8e60*/  BSYNC B1 ;  /* 0x0000000000017941 */ /* 0x000fea0003800000 */
.L_x_174:
        /* <DEDUP_REMOVED lines=9> */
.L_x_177:
[----:B------:R-:W-:Y:S05]  /*8f00*/  BSYNC B1 ;  /* 0x0000000000017941 */ /* 0x000fea0003800000 */
.L_x_176:
        /* <DEDUP_REMOVED lines=9> */
.L_x_179:
[----:B------:R-:W-:Y:S05]  /*8fa0*/  BSYNC B1 ;  /* 0x0000000000017941 */ /* 0x000fea0003800000 */
.L_x_178:
        /* <DEDUP_REMOVED lines=9> */
.L_x_181:
[----:B------:R-:W-:Y:S05]  /*9040*/  BSYNC B1 ;  /* 0x0000000000017941 */ /* 0x000fea0003800000 */
.L_x_180:
        /* <DEDUP_REMOVED lines=9> */
.L_x_183:
[----:B------:R-:W-:Y:S05]  /*90e0*/  BSYNC B1 ;  /* 0x0000000000017941 */ /* 0x000fea0003800000 */
.L_x_182:
        /* <DEDUP_REMOVED lines=9> */
.L_x_185:
[----:B------:R-:W-:Y:S05]  /*9180*/  BSYNC B1 ;  /* 0x0000000000017941 */ /* 0x000fea0003800000 */
.L_x_184:
        /* <DEDUP_REMOVED lines=9> */
.L_x_187:
[----:B------:R-:W-:Y:S05]  /*9220*/  BSYNC B1 ;  /* 0x0000000000017941 */ /* 0x000fea0003800000 */
.L_x_186:
[----:B------:R-:W-:Y:S05]  /*9230*/  @!P0 BRA `(.L_x_188) ;  /* 0x0000001400c08947 */ /* 0x000fea0003800000 */
[----:B-----5:R-:W-:-:S05]  /*9240*/  HADD2.F32 R3, -RZ, R120.H0_H0 ;  /* 0x20000078ff037230 */ /* 0x020fca0000004100 */
[----:B------:R-:W-:-:S04]  /*9250*/  FMUL R4, R3, R106 ;  /* 0x0000006a03047220 */ /* 0x000fc80000400000 */
[----:B------:R-:W-:-:S05]  /*9260*/  FFMA R4, R31, R104, R4 ;  /* 0x000000681f047223 */ /* 0x000fca0000000004 */
[----:B------:R-:W-:-:S05]  /*9270*/  F2FP.F16.F32.PACK_AB R4, RZ, R4 ;  /* 0x00000004ff04723e */ /* 0x000fca00000000ff */
[----:B------:R0:W-:Y:S01]  /*9280*/  STG.E.U16 desc[UR36][R10.64+0x92], R4 ;  /* 0x000092040a007986 */ /* 0x0001e2000c101524 */
[----:B------:R-:W-:Y:S05]  /*9290*/  BRA `(.L_x_188) ;  /* 0x0000001400a87947 */ /* 0x000fea0003800000 */
.L_x_33:
[----:B------:R-:W-:Y:S01]  /*92a0*/  ULDC.64 UR4, c[0x0][0x5c0] ;  /* 0x0001700000047ab9 */ /* 0x000fe20000000a00 */
[-C--:B------:R-:W-:Y:S01]  /*92b0*/  FMUL R96, R96, R104.reuse ;  /* 0x0000006860607220 */ /* 0x080fe20000400000 */
[----:B------:R-:W-:Y:S01]  /*92c0*/  LEA R8, P2, R112, UR4, 0x1 ;  /* 0x0000000470087c11 */ /* 0x000fe2000f8408ff */
[----:B------:R-:W-:Y:S01]  /*92d0*/  IMAD.SHL.U32 R105, R4, 0x10, RZ ;  /* 0x0000001004697824 */ /* 0x000fe200078e00ff */
[----:B------:R-:W-:Y:S01]  /*92e0*/  ISETP.GT.AND P3, PT, R6, 0x1, PT ;  /* 0x000000010600780c */ /* 0x000fe20003f64270 */
[----:B------:R-:W-:Y:S01]  /*92f0*/  FMUL R97, R97, R104 ;  /* 0x0000006861617220 */ /* 0x000fe20000400000 */
[----:B------:R-:W-:Y:S01]  /*9300*/  F2FP.F16.F32.PACK_AB R96, RZ, R96 ;  /* 0x00000060ff60723e */ /* 0x000fe200000000ff */
[-C--:B------:R-:W-:Y:S01]  /*9310*/  FMUL R99, R99, R104.reuse ;  /* 0x0000006863637220 */ /* 0x080fe20000400000 */
[----:B------:R-:W-:Y:S01]  /*9320*/  LEA.HI.X R9, R112, UR5, R123, 0x1, P2 ;  /* 0x0000000570097c11 */ /* 0x000fe200090f0c7b */
[-C--:B------:R-:W-:Y:S01]  /*9330*/  FMUL R98, R98, R104.reuse ;  /* 0x0000006862627220 */ /* 0x080fe20000400000 */
[----:B------:R-:W-:Y:S01]  /*9340*/  ISETP.GT.AND P2, PT, R3, RZ, P3 ;  /* 0x000000ff0300720c */ /* 0x000fe20001f44270 */
[-C--:B------:R-:W-:Y:S01]  /*9350*/  FMUL R101, R101, R104.reuse ;  /* 0x0000006865657220 */ /* 0x080fe20000400000 */
[----:B------:R-:W-:Y:S01]  /*9360*/  SHF.L.U64.HI R7, R4, 0x4, R5 ;  /* 0x0000000404077819 */ /* 0x000fe20000010205 */
[----:B------:R-:W-:Y:S01]  /*9370*/  @P1 STG.E.U16 desc[UR36][R8.64], R96 ;  /* 0x0000006008001986 */ /* 0x000fe2000c101524 */
[----:B------:R-:W-:Y:S01]  /*9380*/  ISETP.GT.AND P1, PT, R3, 0x8, P3 ;  /* 0x000000080300780c */ /* 0x000fe20001f24270 */
[----:B------:R-:W-:Y:S01]  /*9390*/  FMUL R100, R100, R104 ;  /* 0x0000006864647220 */ /* 0x000fe20000400000 */
[----:B------:R-:W-:Y:S01]  /*93a0*/  IADD3 R10, P4, R105, R8, RZ ;  /* 0x00000008690a7210 */ /* 0x000fe20007f9e0ff */
[-C--:B------:R-:W-:Y:S01]  /*93b0*/  FMUL R103, R103, R104.reuse ;  /* 0x0000006867677220 */ /* 0x080fe20000400000 */
[----:B------:R-:W-:Y:S01]  /*93c0*/  F2FP.F16.F32.PACK_AB R97, RZ, R97 ;  /* 0x00000061ff61723e */ /* 0x000fe200000000ff */
[----:B------:R-:W-:Y:S01]  /*93d0*/  FMUL R102, R102, R104 ;  /* 0x0000006866667220 */ /* 0x000fe20000400000 */
[----:B------:R-:W-:Y:S01]  /*93e0*/  F2FP.F16.F32.PACK_AB R99, RZ, R99 ;  /* 0x00000063ff63723e */ /* 0x000fe200000000ff */
[----:B------:R-:W-:Y:S01]  /*93f0*/  IMAD.X R11, R7, 0x1, R9, P4 ;  /* 0x00000001070b7824 */ /* 0x000fe200020e0609 */
[----:B------:R-:W-:Y:S01]  /*9400*/  ISETP.GT.AND P5, PT, R3, 0x8, P0 ;  /* 0x000000080300780c */ /* 0x000fe200007a4270 */
[----:B------:R0:W-:Y:S01]  /*9410*/  @P2 STG.E.U16 desc[UR36][R8.64+0x2], R97 ;  /* 0x0000026108002986 */ /* 0x0001e2000c101524 */
[----:B------:R-:W-:Y:S01]  /*9420*/  F2FP.F16.F32.PACK_AB R98, RZ, R98 ;  /* 0x00000062ff62723e */ /* 0x000fe200000000ff */
[----:B------:R-:W-:Y:S01]  /*9430*/  FMUL R88, R88, R104 ;  /* 0x0000006858587220 */ /* 0x000fe20000400000 */
[C---:B------:R-:W-:Y:S01]  /*9440*/  ISETP.GT.AND P2, PT, R6.reuse, 0x8, PT ;  /* 0x000000080600780c */ /* 0x040fe20003f44270 */
[----:B------:R-:W-:Y:S01]  /*9450*/  @P1 STG.E.U16 desc[UR36][R10.64+0x2], R99 ;  /* 0x000002630a001986 */ /* 0x000fe2000c101524 */
[----:B------:R-:W-:Y:S01]  /*9460*/  ISETP.GT.AND P1, PT, R6, 0x9, PT ;  /* 0x000000090600780c */ /* 0x000fe20003f24270 */
[----:B------:R-:W-:Y:S01]  /*9470*/  IMAD.WIDE.U32 R12, R4, 0xf0, R10 ;  /* 0x000000f0040c7825 */ /* 0x000fe200078e000a */
[----:B------:R-:W-:-:S03]  /*9480*/  F2FP.F16.F32.PACK_AB R101, RZ, R101 ;  /* 0x00000065ff65723e */ /* 0x000fc600000000ff */
[-C--:B------:R-:W-:Y:S01]  /*9490*/  FMUL R89, R89, R104.reuse ;  /* 0x0000006859597220 */ /* 0x080fe20000400000 */
[C---:B------:R-:W-:Y:S01]  /*94a0*/  ISETP.GT.AND P4, PT, R3.reuse, RZ, P1 ;  /* 0x000000ff0300720c */ /* 0x040fe20000f84270 */
[----:B------:R-:W-:Y:S01]  /*94b0*/  FMUL R90, R90, R104 ;  /* 0x000000685a5a7220 */ /* 0x000fe20000400000 */
[----:B------:R-:W-:Y:S01]  /*94c0*/  F2FP.F16.F32.PACK_AB R100, RZ, R100 ;  /* 0x00000064ff64723e */ /* 0x000fe200000000ff */
[----:B------:R-:W-:Y:S01]  /*94d0*/  @P5 STG.E.U16 desc[UR36][R10.64], R98 ;  /* 0x000000620a005986 */ /* 0x000fe2000c101524 */
[----:B------:R-:W-:Y:S01]  /*94e0*/  ISETP.GT.AND P5, PT, R3, RZ, P2 ;  /* 0x000000ff0300720c */ /* 0x000fe200017a4270 */
[----:B0-----:R-:W-:Y:S01]  /*94f0*/  IMAD R97, R5, 0xf0, RZ ;  /* 0x000000f005617824 */ /* 0x001fe200078e02ff */
[----:B------:R-:W-:Y:S01]  /*9500*/  F2FP.F16.F32.PACK_AB R103, RZ, R103 ;  /* 0x00000067ff67723e */ /* 0x000fe200000000ff */
[----:B------:R-:W-:Y:S01]  /*9510*/  FMUL R91, R91, R104 ;  /* 0x000000685b5b7220 */ /* 0x000fe20000400000 */
[----:B------:R-:W-:Y:S01]  /*9520*/  F2FP.F16.F32.PACK_AB R102, RZ, R102 ;  /* 0x00000066ff66723e */ /* 0x000fe200000000ff */
[----:B------:R-:W-:Y:S01]  /*9530*/  IMAD.IADD R13, R97, 0x1, R13 ;  /* 0x00000001610d7824 */ /* 0x000fe200078e020d */
[----:B------:R-:W-:Y:S01]  /*9540*/  F2FP.F16.F32.PACK_AB R88, RZ, R88 ;  /* 0x00000058ff58723e */ /* 0x000fe200000000ff */
[-C--:B------:R-:W-:Y:S01]  /*9550*/  FMUL R92, R92, R104.reuse ;  /* 0x000000685c5c7220 */ /* 0x080fe20000400000 */
[----:B------:R-:W-:Y:S01]  /*9560*/  F2FP.F16.F32.PACK_AB R89, RZ, R89 ;  /* 0x00000059ff59723e */ /* 0x000fe200000000ff */
[----:B------:R-:W-:Y:S01]  /*9570*/  @P4 STG.E.U16 desc[UR36][R8.64+0x12], R101 ;  /* 0x0000126508004986 */ /* 0x000fe2000c101524 */
[----:B------:R-:W-:Y:S01]  /*9580*/  ISETP.GT.AND P4, PT, R3, 0x8, P1 ;  /* 0x000000080300780c */ /* 0x000fe20000f84270 */
[----:B------:R-:W-:Y:S01]  /*9590*/  FMUL R93, R93, R104 ;  /* 0x000000685d5d7220 */ /* 0x000fe20000400000 */
[----:B------:R-:W-:Y:S01]  /*95a0*/  F2FP.F16.F32.PACK_AB R90, RZ, R90 ;  /* 0x0000005aff5a723e */ /* 0x000fe200000000ff */
[----:B------:R-:W-:Y:S01]  /*95b0*/  @P5 STG.E.U16 desc[UR36][R8.64+0x10], R100 ;  /* 0x0000106408005986 */ /* 0x000fe2000c101524 */
[----:B------:R-:W-:Y:S01]  /*95c0*/  ISETP.GT.AND P5, PT, R3, 0x8, P2 ;  /* 0x000000080300780c */ /* 0x000fe200017a4270 */
[-C--:B------:R-:W-:Y:S01]  /*95d0*/  FMUL R94, R94, R104.reuse ;  /* 0x000000685e5e7220 */ /* 0x080fe20000400000 */
[----:B------:R-:W-:Y:S01]  /*95e0*/  F2FP.F16.F32.PACK_AB R91, RZ, R91 ;  /* 0x0000005bff5b723e */ /* 0x000fe200000000ff */
[----:B------:R-:W-:Y:S01]  /*95f0*/  FMUL R95, R95, R104 ;  /* 0x000000685f5f7220 */ /* 0x000fe20000400000 */
[----:B------:R-:W-:Y:S01]  /*9600*/  F2FP.F16.F32.PACK_AB R92, RZ, R92 ;  /* 0x0000005cff5c723e */ /* 0x000fe200000000ff */
[-C--:B------:R-:W-:Y:S01]  /*9610*/  FMUL R81, R81, R104.reuse ;  /* 0x0000006851517220 */ /* 0x080fe20000400000 */
[----:B------:R-:W-:Y:S01]  /*9620*/  F2FP.F16.F32.PACK_AB R93, RZ, R93 ;  /* 0x0000005dff5d723e */ /* 0x000fe200000000ff */
[----:B------:R-:W-:Y:S01]  /*9630*/  FMUL R80, R80, R104 ;  /* 0x0000006850507220 */ /* 0x000fe20000400000 */
[----:B------:R-:W-:Y:S01]  /*9640*/  F2FP.F16.F32.PACK_AB R94, RZ, R94 ;  /* 0x0000005eff5e723e */ /* 0x000fe200000000ff */
[----:B------:R-:W-:Y:S01]  /*9650*/  @P4 STG.E.U16 desc[UR36][R10.64+0x12], R103 ;  /* 0x000012670a004986 */ /* 0x000fe2000c101524 */
[C---:B------:R-:W-:Y:S01]  /*9660*/  ISETP.GT.AND P4, PT, R3.reuse, 0x80, P0 ;  /* 0x000000800300780c */ /* 0x040fe20000784270 */
[-C--:B------:R-:W-:Y:S01]  /*9670*/  FMUL R82, R82, R104.reuse ;  /* 0x0000006852527220 */ /* 0x080fe20000400000 */
[C---:B------:R-:W-:Y:S01]  /*9680*/  ISETP.GT.AND P0, PT, R3.reuse, 0x88, P0 ;  /* 0x000000880300780c */ /* 0x040fe20000704270 */
[----:B------:R-:W-:Y:S01]  /*9690*/  @P5 STG.E.U16 desc[UR36][R10.64+0x10], R102 ;  /* 0x000010660a005986 */ /* 0x000fe2000c101524 */
[----:B------:R-:W-:Y:S01]  /*96a0*/  ISETP.GT.AND P5, PT, R3, 0x80, P3 ;  /* 0x000000800300780c */ /* 0x000fe20001fa4270 */
[-C--:B------:R-:W-:Y:S01]  /*96b0*/  FMUL R83, R83, R104.reuse ;  /* 0x0000006853537220 */ /* 0x080fe20000400000 */
[----:B------:R-:W-:Y:S01]  /*96c0*/  ISETP.GT.AND P3, PT, R3, 0x88, P3 ;  /* 0x000000880300780c */ /* 0x000fe20001f64270 */
[-C--:B------:R-:W-:Y:S01]  /*96d0*/  FMUL R84, R84, R104.reuse ;  /* 0x0000006854547220 */ /* 0x080fe20000400000 */
[----:B------:R-:W-:Y:S01]  /*96e0*/  F2FP.F16.F32.PACK_AB R95, RZ, R95 ;  /* 0x0000005fff5f723e */ /* 0x000fe200000000ff */
[-C--:B------:R-:W-:Y:S01]  /*96f0*/  FMUL R85, R85, R104.reuse ;  /* 0x0000006855557220 */ /* 0x080fe20000400000 */
[----:B------:R-:W-:Y:S01]  /*9700*/  F2FP.F16.F32.PACK_AB R81, RZ, R81 ;  /* 0x00000051ff51723e */ /* 0x000fe200000000ff */
[----:B------:R-:W-:Y:S01]  /*9710*/  FMUL R86, R86, R104 ;  /* 0x0000006856567220 */ /* 0x000fe20000400000 */
[----:B------:R-:W-:Y:S01]  /*9720*/  F2FP.F16.F32.PACK_AB R80, RZ, R80 ;  /* 0x00000050ff50723e */ /* 0x000fe200000000ff */
[----:B------:R0:W-:Y:S01]  /*9730*/  @P4 STG.E.U16 desc[UR36][R12.64], R88 ;  /* 0x000000580c004986 */ /* 0x0001e2000c101524 */
[----:B------:R-:W-:Y:S01]  /*9740*/  IADD3 R14, P4, R105, R12, RZ ;  /* 0x0000000c690e7210 */ /* 0x000fe20007f9e0ff */
[----:B------:R-:W-:Y:S01]  /*9750*/  FMUL R87, R87, R104 ;  /* 0x0000006857577220 */ /* 0x000fe20000400000 */
[----:B------:R-:W-:Y:S01]  /*9760*/  F2FP.F16.F32.PACK_AB R82, RZ, R82 ;  /* 0x00000052ff52723e */ /* 0x000fe200000000ff */
[----:B------:R1:W-:Y:S01]  /*9770*/  @P5 STG.E.U16 desc[UR36][R12.64+0x2], R89 ;  /* 0x000002590c005986 */ /* 0x0003e2000c101524 */
[----:B------:R-:W-:Y:S01]  /*9780*/  ISETP.GT.AND P5, PT, R3, 0x80, P2 ;  /* 0x000000800300780c */ /* 0x000fe200017a4270 */
[----:B------:R-:W-:Y:S01]  /*9790*/  IMAD.X R15, R7, 0x1, R13, P4 ;  /* 0x00000001070f7824 */ /* 0x000fe200020e060d */
[C---:B------:R-:W-:Y:S01]  /*97a0*/  ISETP.GT.AND P4, PT, R3.reuse, 0x80, P1 ;  /* 0x000000800300780c */ /* 0x040fe20000f84270 */
[----:B------:R-:W-:Y:S01]  /*97b0*/  FMUL R72, R72, R104 ;  /* 0x0000006848487220 */ /* 0x000fe20000400000 */
[----:B------:R-:W-:Y:S01]  /*97c0*/  ISETP.GT.AND P1, PT, R3, 0x88, P1 ;  /* 0x000000880300780c */ /* 0x000fe20000f24270 */
[----:B------:R-:W-:Y:S01]  /*97d0*/  IMAD.WIDE.U32 R4, R4, 0xf0, R10 ;  /* 0x000000f004047825 */ /* 0x000fe200078e000a */
[----:B------:R-:W-:Y:S01]  /*97e0*/  @P0 STG.E.U16 desc[UR36][R14.64], R90 ;  /* 0x0000005a0e000986 */ /* 0x000fe2000c101524 */
[----:B------:R-:W-:-:S02]  /*97f0*/  ISETP.GT.AND P0, PT, R6, 0x11, PT ;  /* 0x000000110600780c */ /* 0x000fc40003f04270 */
[----:B------:R-:W-:Y:S01]  /*9800*/  FMUL R73, R73, R104 ;  /* 0x0000006849497220 */ /* 0x000fe20000400000 */
[----:B------:R-:W-:Y:S01]  /*9810*/  F2FP.F16.F32.PACK_AB R83, RZ, R83 ;  /* 0x00000053ff53723e */ /* 0x000fe200000000ff */
[----:B------:R-:W-:Y:S01]  /*9820*/  IMAD.IADD R5, R97, 0x1, R5 ;  /* 0x0000000161057824 */ /* 0x000fe200078e0205 */
[----:B------:R-:W-:Y:S01]  /*9830*/  F2FP.F16.F32.PACK_AB R84, RZ, R84 ;  /* 0x00000054ff54723e */ /* 0x000fe200000000ff */
[----:B------:R-:W-:Y:S01]  /*9840*/  FMUL R74, R74, R104 ;  /* 0x000000684a4a7220 */ /* 0x000fe20000400000 */
[--C-:B------:R-:W-:Y:S01]  /*9850*/  @P5 IMAD.MOV.U32 R20, RZ, RZ, R12.reuse ;  /* 0x000000ffff145224 */ /* 0x100fe200078e000c */
[----:B------:R-:W-:Y:S01]  /*9860*/  F2FP.F16.F32.PACK_AB R85, RZ, R85 ;  /* 0x00000055ff55723e */ /* 0x000fe200000000ff */
[--C-:B------:R-:W-:Y:S01]  /*9870*/  @P5 IMAD.MOV.U32 R21, RZ, RZ, R13.reuse ;  /* 0x000000ffff155224 */ /* 0x100fe200078e000d */
[----:B------:R-:W-:Y:S01]  /*9880*/  F2FP.F16.F32.PACK_AB R86, RZ, R86 ;  /* 0x00000056ff56723e */ /* 0x000fe200000000ff */
[----:B0-----:R-:W-:Y:S01]  /*9890*/  @P4 IMAD.MOV.U32 R88, RZ, RZ, R12 ;  /* 0x000000ffff584224 */ /* 0x001fe200078e000c */
[----:B------:R-:W-:Y:S01]  /*98a0*/  F2FP.F16.F32.PACK_AB R87, RZ, R87 ;  /* 0x00000057ff57723e */ /* 0x000fe200000000ff */
[----:B-1----:R-:W-:Y:S01]  /*98b0*/  @P4 IMAD.MOV.U32 R89, RZ, RZ, R13 ;  /* 0x000000ffff594224 */ /* 0x002fe200078e000d */
[----:B------:R-:W-:Y:S01]  /*98c0*/  F2FP.F16.F32.PACK_AB R72, RZ, R72 ;  /* 0x00000048ff48723e */ /* 0x000fe200000000ff */
[--C-:B------:R-:W-:Y:S01]  /*98d0*/  @P3 IMAD.MOV.U32 R12, RZ, RZ, R14.reuse ;  /* 0x000000ffff0c3224 */ /* 0x100fe200078e000e */
[----:B------:R-:W-:Y:S01]  /*98e0*/  F2FP.F16.F32.PACK_AB R73, RZ, R73 ;  /* 0x00000049ff49723e */ /* 0x000fe200000000ff */
[--C-:B------:R-:W-:Y:S01]  /*98f0*/  @P3 IMAD.MOV.U32 R13, RZ, RZ, R15.reuse ;  /* 0x000000ffff0d3224 */ /* 0x100fe200078e000f */
[----:B------:R-:W-:Y:S01]  /*9900*/  F2FP.F16.F32.PACK_AB R74, RZ, R74 ;  /* 0x0000004aff4a723e */ /* 0x000fe200000000ff */
[-C--:B------:R-:W-:Y:S01]  /*9910*/  FMUL R75, R75, R104.reuse ;  /* 0x000000684b4b7220 */ /* 0x080fe20000400000 */
[-C--:B------:R-:W-:Y:S01]  /*9920*/  FMUL R76, R76, R104.reuse ;  /* 0x000000684c4c7220 */ /* 0x080fe20000400000 */
[-C--:B------:R-:W-:Y:S01]  /*9930*/  FMUL R77, R77, R104.reuse ;  /* 0x000000684d4d7220 */ /* 0x080fe20000400000 */
[----:B------:R0:W-:Y:S01]  /*9940*/  @P3 STG.E.U16 desc[UR36][R12.64+0x2], R91 ;  /* 0x0000025b0c003986 */ /* 0x0001e2000c101524 */
[----:B------:R-:W-:Y:S01]  /*9950*/  ISETP.GT.AND P3, PT, R3, 0x88, P2 ;  /* 0x000000880300780c */ /* 0x000fe20001764270 */
[-C--:B------:R-:W-:Y:S01]  /*9960*/  FMUL R79, R79, R104.reuse ;  /* 0x000000684f4f7220 */ /* 0x080fe20000400000 */
[----:B------:R-:W-:Y:S01]  /*9970*/  ISETP.GT.AND P2, PT, R6, 0x10, PT ;  /* 0x000000100600780c */ /* 0x000fe20003f44270 */
[----:B------:R-:W-:Y:S01]  /*9980*/  @P5 STG.E.U16 desc[UR36][R20.64+0x10], R92 ;  /* 0x0000105c14005986 */ /* 0x000fe2000c101524 */
[C---:B------:R-:W-:Y:S01]  /*9990*/  ISETP.GT.AND P5, PT, R3.reuse, RZ, P0 ;  /* 0x000000ff0300720c */ /* 0x040fe200007a4270 */
[-C--:B------:R-:W-:Y:S01]  /*99a0*/  FMUL R78, R78, R104.reuse ;  /* 0x000000684e4e7220 */ /* 0x080fe20000400000 */
[----:B------:R-:W-:Y:S01]  /*99b0*/  F2FP.F16.F32.PACK_AB R75, RZ, R75 ;  /* 0x0000004bff4b723e */ /* 0x000fe200000000ff */
[----:B------:R-:W-:Y:S01]  /*99c0*/  @P4 STG.E.U16 desc[UR36][R88.64+0x12], R93 ;  /* 0x0000125d58004986 */ /* 0x000fe2000c101524 */
[----:B------:R-:W-:Y:S01]  /*99d0*/  ISETP.GT.AND P4, PT, R3, RZ, P2 ;  /* 0x000000ff0300720c */ /* 0x000fe20001784270 */
[----:B------:R-:W-:Y:S01]  /*99e0*/  FMUL R64, R64, R104 ;  /* 0x0000006840407220 */ /* 0x000fe20000400000 */
[----:B------:R-:W-:Y:S01]  /*99f0*/  F2FP.F16.F32.PACK_AB R76, RZ, R76 ;  /* 0x0000004cff4c723e */ /* 0x000fe200000000ff */
[----:B------:R-:W-:Y:S01]  /*9a00*/  FMUL R65, R65, R104 ;  /* 0x0000006841417220 */ /* 0x000fe20000400000 */
[----:B------:R-:W-:Y:S01]  /*9a10*/  F2FP.F16.F32.PACK_AB R77, RZ, R77 ;  /* 0x0000004dff4d723e */ /* 0x000fe200000000ff */
[----:B0-----:R-:W-:Y:S01]  /*9a20*/  @P3 IMAD.MOV.U32 R12, RZ, RZ, R14 ;  /* 0x000000ffff0c3224 */ /* 0x001fe200078e000e */
[----:B------:R-:W-:Y:S01]  /*9a30*/  F2FP.F16.F32.PACK_AB R79, RZ, R79 ;  /* 0x0000004fff4f723e */ /* 0x000fe200000000ff */
[----:B------:R-:W-:Y:S01]  /*9a40*/  @P3 IMAD.MOV.U32 R13, RZ, RZ, R15 ;  /* 0x000000ffff0d3224 */ /* 0x000fe200078e000f */
[----:B------:R-:W-:Y:S01]  /*9a50*/  F2FP.F16.F32.PACK_AB R78, RZ, R78 ;  /* 0x0000004eff4e723e */ /* 0x000fe200000000ff */
[-C--:B------:R-:W-:Y:S01]  /*9a60*/  FMUL R67, R67, R104.reuse ;  /* 0x0000006843437220 */ /* 0x080fe20000400000 */
[----:B------:R-:W-:Y:S01]  /*9a70*/  FMUL R66, R66, R104 ;  /* 0x0000006842427220 */ /* 0x000fe20000400000 */
[----:B------:R-:W-:Y:S01]  /*9a80*/  F2FP.F16.F32.PACK_AB R64, RZ, R64 ;  /* 0x00000040ff40723e */ /* 0x000fe200000000ff */
[----:B------:R0:W-:Y:S01]  /*9a90*/  @P3 STG.E.U16 desc[UR36][R12.64+0x10], R94 ;  /* 0x0000105e0c003986 */ /* 0x0001e2000c101524 */
[----:B------:R-:W-:Y:S01]  /*9aa0*/  ISETP.GT.AND P3, PT, R3, 0x8, P2 ;  /* 0x000000080300780c */ /* 0x000fe20001764270 */
[-C--:B------:R-:W-:Y:S01]  /*9ab0*/  FMUL R68, R68, R104.reuse ;  /* 0x0000006844447220 */ /* 0x080fe20000400000 */
[----:B------:R-:W-:Y:S01]  /*9ac0*/  F2FP.F16.F32.PACK_AB R65, RZ, R65 ;  /* 0x00000041ff41723e */ /* 0x000fe200000000ff */
[----:B------:R1:W-:Y:S01]  /*9ad0*/  @P1 STG.E.U16 desc[UR36][R14.64+0x12], R95 ;  /* 0x0000125f0e001986 */ /* 0x0003e2000c101524 */
[----:B------:R-:W-:Y:S01]  /*9ae0*/  ISETP.GT.AND P1, PT, R6, 0x18, PT ;  /* 0x000000180600780c */ /* 0x000fe20003f24270 */
[-C--:B------:R-:W-:Y:S01]  /*9af0*/  FMUL R69, R69, R104.reuse ;  /* 0x0000006845457220 */ /* 0x080fe20000400000 */
[----:B------:R-:W-:Y:S01]  /*9b00*/  F2FP.F16.F32.PACK_AB R67, RZ, R67 ;  /* 0x00000043ff43723e */ /* 0x000fe200000000ff */
[----:B------:R1:W-:Y:S01]  /*9b10*/  @P5 STG.E.U16 desc[UR36][R8.64+0x22], R81 ;  /* 0x0000225108005986 */ /* 0x0003e2000c101524 */
[C---:B------:R-:W-:Y:S01]  /*9b20*/  ISETP.GT.AND P5, PT, R3.reuse, 0x8, P0 ;  /* 0x000000080300780c */ /* 0x040fe200007a4270 */
[----:B------:R-:W-:Y:S01]  /*9b30*/  FMUL R70, R70, R104 ;  /* 0x0000006846467220 */ /* 0x000fe20000400000 */
[----:B------:R-:W-:Y:S01]  /*9b40*/  F2FP.F16.F32.PACK_AB R66, RZ, R66 ;  /* 0x00000042ff42723e */ /* 0x000fe200000000ff */
[----:B------:R1:W-:Y:S01]  /*9b50*/  @P4 STG.E.U16 desc[UR36][R8.64+0x20], R80 ;  /* 0x0000205008004986 */ /* 0x0003e2000c101524 */
[----:B------:R-:W-:Y:S01]  /*9b60*/  ISETP.GT.AND P4, PT, R3, RZ, P1 ;  /* 0x000000ff0300720c */ /* 0x000fe20000f84270 */
[----:B------:R-:W-:Y:S01]  /*9b70*/  FMUL R71, R71, R104 ;  /* 0x0000006847477220 */ /* 0x000fe20000400000 */
[----:B------:R-:W-:Y:S01]  /*9b80*/  F2FP.F16.F32.PACK_AB R68, RZ, R68 ;  /* 0x00000044ff44723e */ /* 0x000fe200000000ff */
[----:B------:R1:W-:Y:S01]  /*9b90*/  @P3 STG.E.U16 desc[UR36][R10.64+0x20], R82 ;  /* 0x000020520a003986 */ /* 0x0003e2000c101524 */
[----:B------:R-:W-:Y:S01]  /*9ba0*/  ISETP.GT.AND P3, PT, R6, 0x19, PT ;  /* 0x000000190600780c */ /* 0x000fe20003f64270 */
[-C--:B------:R-:W-:Y:S01]  /*9bb0*/  FMUL R56, R56, R104.reuse ;  /* 0x0000006838387220 */ /* 0x080fe20000400000 */
[----:B------:R-:W-:Y:S01]  /*9bc0*/  F2FP.F16.F32.PACK_AB R69, RZ, R69 ;  /* 0x00000045ff45723e */ /* 0x000fe200000000ff */
[----:B------:R-:W-:Y:S01]  /*9bd0*/  FMUL R57, R57, R104 ;  /* 0x0000006839397220 */ /* 0x000fe20000400000 */
[----:B------:R-:W-:Y:S01]  /*9be0*/  F2FP.F16.F32.PACK_AB R70, RZ, R70 ;  /* 0x00000046ff46723e */ /* 0x000fe200000000ff */
[----:B------:R1:W-:Y:S01]  /*9bf0*/  @P5 STG.E.U16 desc[UR36][R10.64+0x22], R83 ;  /* 0x000022530a005986 */ /* 0x0003e2000c101524 */
[C---:B------:R-:W-:Y:S01]  /*9c00*/  ISETP.GT.AND P5, PT, R3.reuse, RZ, P3 ;  /* 0x000000ff0300720c */ /* 0x040fe20001fa4270 */
[-C--:B------:R-:W-:Y:S01]  /*9c10*/  FMUL R58, R58, R104.reuse ;  /* 0x000000683a3a7220 */ /* 0x080fe20000400000 */
[----:B------:R-:W-:Y:S01]  /*9c20*/  F2FP.F16.F32.PACK_AB R71, RZ, R71 ;  /* 0x00000047ff47723e */ /* 0x000fe200000000ff */
[----:B------:R1:W-:Y:S01]  /*9c30*/  @P4 STG.E.U16 desc[UR36][R8.64+0x30], R84 ;  /* 0x0000305408004986 */ /* 0x0003e2000c101524 */
[----:B------:R-:W-:Y:S01]  /*9c40*/  ISETP.GT.AND P4, PT, R3, 0x8, P1 ;  /* 0x000000080300780c */ /* 0x000fe20000f84270 */
[----:B------:R-:W-:Y:S01]  /*9c50*/  FMUL R59, R59, R104 ;  /* 0x000000683b3b7220 */ /* 0x000fe20000400000 */
[----:B------:R-:W-:Y:S01]  /*9c60*/  F2FP.F16.F32.PACK_AB R56, RZ, R56 ;  /* 0x00000038ff38723e */ /* 0x000fe200000000ff */
[-C--:B------:R-:W-:Y:S01]  /*9c70*/  FMUL R61, R61, R104.reuse ;  /* 0x000000683d3d7220 */ /* 0x080fe20000400000 */
[----:B------:R-:W-:Y:S01]  /*9c80*/  F2FP.F16.F32.PACK_AB R57, RZ, R57 ;  /* 0x00000039ff39723e */ /* 0x000fe200000000ff */
[----:B------:R-:W-:Y:S01]  /*9c90*/  FMUL R60, R60, R104 ;  /* 0x000000683c3c7220 */ /* 0x000fe20000400000 */
[----:B------:R-:W-:Y:S01]  /*9ca0*/  F2FP.F16.F32.PACK_AB R58, RZ, R58 ;  /* 0x0000003aff3a723e */ /* 0x000fe200000000ff */
[-C--:B------:R-:W-:Y:S01]  /*9cb0*/  FMUL R62, R62, R104.reuse ;  /* 0x000000683e3e7220 */ /* 0x080fe20000400000 */
[----:B------:R-:W-:Y:S01]  /*9cc0*/  F2FP.F16.F32.PACK_AB R59, RZ, R59 ;  /* 0x0000003bff3b723e */ /* 0x000fe200000000ff */
[----:B------:R1:W-:Y:S01]  /*9cd0*/  @P5 STG.E.U16 desc[UR36][R8.64+0x32], R85 ;  /* 0x0000325508005986 */ /* 0x0003e2000c101524 */
[----:B------:R-:W-:Y:S01]  /*9ce0*/  ISETP.GT.AND P5, PT, R3, 0x8, P3 ;  /* 0x000000080300780c */ /* 0x000fe20001fa4270 */
[-C--:B------:R-:W-:Y:S01]  /*9cf0*/  FMUL R63, R63, R104.reuse ;  /* 0x000000683f3f7220 */ /* 0x080fe20000400000 */
[----:B------:R-:W-:Y:S01]  /*9d00*/  F2FP.F16.F32.PACK_AB R61, RZ, R61 ;  /* 0x0000003dff3d723e */ /* 0x000fe200000000ff */
[----:B------:R1:W-:Y:S01]  /*9d10*/  @P4 STG.E.U16 desc[UR36][R10.64+0x30], R86 ;  /* 0x000030560a004986 */ /* 0x0003e2000c101524 */
[C---:B------:R-:W-:Y:S01]  /*9d20*/  ISETP.GT.AND P4, PT, R3.reuse, 0x80, P2 ;  /* 0x000000800300780c */ /* 0x040fe20001784270 */
[-C--:B------:R-:W-:Y:S01]  /*9d30*/  FMUL R48, R48, R104.reuse ;  /* 0x0000006830307220 */ /* 0x080fe20000400000 */
[----:B------:R-:W-:Y:S01]  /*9d40*/  ISETP.GT.AND P2, PT, R3, 0x88, P2 ;  /* 0x000000880300780c */ /* 0x000fe20001744270 */
[----:B------:R-:W-:Y:S01]  /*9d50*/  FMUL R49, R49, R104 ;  /* 0x0000006831317220 */ /* 0x000fe20000400000 */
[----:B------:R-:W-:Y:S01]  /*9d60*/  F2FP.F16.F32.PACK_AB R60, RZ, R60 ;  /* 0x0000003cff3c723e */ /* 0x000fe200000000ff */
[----:B------:R-:W-:Y:S01]  /*9d70*/  FMUL R51, R51, R104 ;  /* 0x0000006833337220 */ /* 0x000fe20000400000 */
[----:B------:R-:W-:Y:S01]  /*9d80*/  F2FP.F16.F32.PACK_AB R62, RZ, R62 ;  /* 0x0000003eff3e723e */ /* 0x000fe200000000ff */
[----:B------:R-:W-:Y:S01]  /*9d90*/  FMUL R50, R50, R104 ;  /* 0x0000006832327220 */ /* 0x000fe20000400000 */
[----:B------:R-:W-:Y:S01]  /*9da0*/  F2FP.F16.F32.PACK_AB R63, RZ, R63 ;  /* 0x0000003fff3f723e */ /* 0x000fe200000000ff */
[----:B------:R1:W-:Y:S01]  /*9db0*/  @P5 STG.E.U16 desc[UR36][R10.64+0x32], R87 ;  /* 0x000032570a005986 */ /* 0x0003e2000c101524 */
[----:B0-----:R-:W-:Y:S01]  /*9dc0*/  IADD3 R12, P5, R105, R4, RZ ;  /* 0x00000004690c7210 */ /* 0x001fe20007fbe0ff */
[----:B------:R-:W-:Y:S01]  /*9dd0*/  FMUL R52, R52, R104 ;  /* 0x0000006834347220 */ /* 0x000fe20000400000 */
[----:B------:R-:W-:Y:S01]  /*9de0*/  F2FP.F16.F32.PACK_AB R48, RZ, R48 ;  /* 0x00000030ff30723e */ /* 0x000fe200000000ff */
[----:B------:R1:W-:Y:S01]  /*9df0*/  @P4 STG.E.U16 desc[UR36][R4.64+0x20], R72 ;  /* 0x0000204804004986 */ /* 0x0003e2000c101524 */
[----:B------:R-:W-:Y:S01]  /*9e00*/  ISETP.GT.AND P4, PT, R3, 0x80, P0 ;  /* 0x000000800300780c */ /* 0x000fe20000784270 */
[----:B------:R-:W-:Y:S01]  /*9e10*/  IMAD.X R13, R7, 0x1, R5, P5 ;  /* 0x00000001070d7824 */ /* 0x000fe200028e0605 */
[----:B------:R-:W-:Y:S01]  /*9e20*/  ISETP.GT.AND P0, PT, R3, 0x88, P0 ;  /* 0x000000880300780c */ /* 0x000fe20000704270 */
[-C--:B------:R-:W-:Y:S01]  /*9e30*/  FMUL R53, R53, R104.reuse ;  /* 0x0000006835357220 */ /* 0x080fe20000400000 */
[----:B------:R-:W-:Y:S01]  /*9e40*/  F2FP.F16.F32.PACK_AB R49, RZ, R49 ;  /* 0x00000031ff31723e */ /* 0x000fe200000000ff */
[-C--:B------:R-:W-:Y:S01]  /*9e50*/  FMUL R54, R54, R104.reuse ;  /* 0x0000006836367220 */ /* 0x080fe20000400000 */
[----:B------:R-:W-:Y:S01]  /*9e60*/  F2FP.F16.F32.PACK_AB R51, RZ, R51 ;  /* 0x00000033ff33723e */ /* 0x000fe200000000ff */
[----:B------:R-:W-:Y:S01]  /*9e70*/  FMUL R55, R55, R104 ;  /* 0x0000006837377220 */ /* 0x000fe20000400000 */
[----:B------:R-:W-:Y:S01]  /*9e80*/  F2FP.F16.F32.PACK_AB R50, RZ, R50 ;  /* 0x00000032ff32723e */ /* 0x000fe200000000ff */
[----:B------:R-:W-:Y:S01]  /*9e90*/  FMUL R40, R40, R104 ;  /* 0x0000006828287220 */ /* 0x000fe20000400000 */
[----:B------:R-:W-:Y:S01]  /*9ea0*/  F2FP.F16.F32.PACK_AB R52, RZ, R52 ;  /* 0x00000034ff34723e */ /* 0x000fe200000000ff */
[-C--:B------:R-:W-:Y:S01]  /*9eb0*/  FMUL R41, R41, R104.reuse ;  /* 0x0000006829297220 */ /* 0x080fe20000400000 */
[----:B------:R-:W-:Y:S01]  /*9ec0*/  F2FP.F16.F32.PACK_AB R53, RZ, R53 ;  /* 0x00000035ff35723e */ /* 0x000fe200000000ff */
[----:B------:R1:W-:Y:S01]  /*9ed0*/  @P4 STG.E.U16 desc[UR36][R4.64+0x22], R73 ;  /* 0x0000224904004986 */ /* 0x0003e2000c101524 */
[C---:B------:R-:W-:Y:S01]  /*9ee0*/  ISETP.GT.AND P4, PT, R3.reuse, 0x80, P1 ;  /* 0x000000800300780c */ /* 0x040fe20000f84270 */
[-C--:B------:R-:W-:Y:S01]  /*9ef0*/  FMUL R42, R42, R104.reuse ;  /* 0x000000682a2a7220 */ /* 0x080fe20000400000 */
[C---:B------:R-:W-:Y:S01]  /*9f00*/  ISETP.GT.AND P1, PT, R3.reuse, 0x88, P1 ;  /* 0x000000880300780c */ /* 0x040fe20000f24270 */
[----:B------:R1:W-:Y:S01]  /*9f10*/  @P2 STG.E.U16 desc[UR36][R12.64+0x20], R74 ;  /* 0x0000204a0c002986 */ /* 0x0003e2000c101524 */
[----:B------:R-:W-:Y:S01]  /*9f20*/  ISETP.GT.AND P2, PT, R3, 0x80, P3 ;  /* 0x000000800300780c */ /* 0x000fe20001f44270 */
[----:B------:R-:W-:Y:S01]  /*9f30*/  FMUL R43, R43, R104 ;  /* 0x000000682b2b7220 */ /* 0x000fe20000400000 */
[----:B------:R-:W-:Y:S01]  /*9f40*/  ISETP.GT.AND P3, PT, R3, 0x88, P3 ;  /* 0x000000880300780c */ /* 0x000fe20001f64270 */
[----:B------:R1:W-:Y:S01]  /*9f50*/  @P0 STG.E.U16 desc[UR36][R12.64+0x22], R75 ;  /* 0x0000224b0c000986 */ /* 0x0003e2000c101524 */
[----:B------:R-:W-:Y:S01]  /*9f60*/  F2FP.F16.F32.PACK_AB R54, RZ, R54 ;  /* 0x00000036ff36723e */ /* 0x000fe200000000ff */
[-C--:B------:R-:W-:Y:S01]  /*9f70*/  FMUL R44, R44, R104.reuse ;  /* 0x000000682c2c7220 */ /* 0x080fe20000400000 */
[----:B------:R-:W-:Y:S01]  /*9f80*/  F2FP.F16.F32.PACK_AB R55, RZ, R55 ;  /* 0x00000037ff37723e */ /* 0x000fe200000000ff */
[----:B------:R-:W-:Y:S01]  /*9f90*/  FMUL R45, R45, R104 ;  /* 0x000000682d2d7220 */ /* 0x000fe20000400000 */
[----:B------:R-:W-:Y:S01]  /*9fa0*/  F2FP.F16.F32.PACK_AB R40, RZ, R40 ;  /* 0x00000028ff28723e */ /* 0x000fe200000000ff */
[----:B------:R1:W-:Y:S01]  /*9fb0*/  @P4 STG.E.U16 desc[UR36][R4.64+0x30], R76 ;  /* 0x0000304c04004986 */ /* 0x0003e2000c101524 */
[----:B------:R-:W-:Y:S01]  /*9fc0*/  F2FP.F16.F32.PACK_AB R41, RZ, R41 ;  /* 0x00000029ff29723e */ /* 0x000fe200000000ff */
[----:B------:R-:W-:Y:S01]  /*9fd0*/  FMUL R46, R46, R104 ;  /* 0x000000682e2e7220 */ /* 0x000fe20000400000 */
[----:B------:R-:W-:Y:S01]  /*9fe0*/  F2FP.F16.F32.PACK_AB R42, RZ, R42 ;  /* 0x0000002aff2a723e */ /* 0x000fe200000000ff */
[----:B------:R1:W-:Y:S01]  /*9ff0*/  @P2 STG.E.U16 desc[UR36][R4.64+0x32], R77 ;  /* 0x0000324d04002986 */ /* 0x0003e2000c101524 */
[C---:B------:R-:W-:Y:S01]  /*a000*/  ISETP.GT.AND P2, PT, R6.reuse, 0x21, PT ;  /* 0x000000210600780c */ /* 0x040fe20003f44270 */
[-C--:B------:R-:W-:Y:S01]  /*a010*/  FMUL R47, R47, R104.reuse ;  /* 0x000000682f2f7220 */ /* 0x080fe20000400000 */
[----:B------:R-:W-:Y:S01]  /*a020*/  F2FP.F16.F32.PACK_AB R43, RZ, R43 ;  /* 0x0000002bff2b723e */ /* 0x000fe200000000ff */
[----:B------:R1:W-:Y:S01]  /*a030*/  @P3 STG.E.U16 desc[UR36][R12.64+0x32], R79 ;  /* 0x0000324f0c003986 */ /* 0x0003e2000c101524 */
[----:B------:R-:W-:Y:S01]  /*a040*/  ISETP.GT.AND P3, PT, R6, 0x20, PT ;  /* 0x000000200600780c */ /* 0x000fe20003f64270 */
[-C--:B------:R-:W-:Y:S01]  /*a050*/  FMUL R32, R32, R104.reuse ;  /* 0x0000006820207220 */ /* 0x080fe20000400000 */
[C---:B------:R-:W-:Y:S01]  /*a060*/  ISETP.GT.AND P4, PT, R3.reuse, RZ, P2 ;  /* 0x000000ff0300720c */ /* 0x040fe20001784270 */
[----:B------:R1:W-:Y:S01]  /*a070*/  @P1 STG.E.U16 desc[UR36][R12.64+0x30], R78 ;  /* 0x0000304e0c001986 */ /* 0x0003e2000c101524 */
[----:B------:R-:W-:Y:S01]  /*a080*/  ISETP.GT.AND P0, PT, R3, RZ, P3 ;  /* 0x000000ff0300720c */ /* 0x000fe20001f04270 */
[-C--:B------:R-:W-:Y:S01]  /*a090*/  FMUL R33, R33, R104.reuse ;  /* 0x0000006821217220 */ /* 0x080fe20000400000 */
[C---:B------:R-:W-:Y:S01]  /*a0a0*/  ISETP.GT.AND P1, PT, R3.reuse, 0x8, P2 ;  /* 0x000000080300780c */ /* 0x040fe20001724270 */
[-C--:B------:R-:W-:Y:S01]  /*a0b0*/  FMUL R34, R34, R104.reuse ;  /* 0x0000006822227220 */ /* 0x080fe20000400000 */
[----:B------:R-:W-:Y:S01]  /*a0c0*/  ISETP.GT.AND P5, PT, R3, 0x8, P3 ;  /* 0x000000080300780c */ /* 0x000fe20001fa4270 */
[----:B------:R-:W-:Y:S01]  /*a0d0*/  FMUL R35, R35, R104 ;  /* 0x0000006823237220 */ /* 0x000fe20000400000 */
        /* <DEDUP_REMOVED lines=15> */
[----:B------:R-:W-:Y:S01]  /*a1d0*/  FMUL R24, R24, R104 ;  /* 0x0000006818187220 */ /* 0x000fe20000400000 */
[----:B------:R-:W-:Y:S01]  /*a1e0*/  F2FP.F16.F32.PACK_AB R34, RZ, R34 ;  /* 0x00000022ff22723e */ /* 0x000fe200000000ff */
[----:B------:R1:W-:Y:S01]  /*a1f0*/  @P5 STG.E.U16 desc[UR36][R10.64+0x40], R66 ;  /* 0x000040420a005986 */ /* 0x0003e2000c101524 */
[----:B------:R-:W-:Y:S01]  /*a200*/  ISETP.GT.AND P5, PT, R3, RZ, P0 ;  /* 0x000000ff0300720c */ /* 0x000fe200007a4270 */
[-C--:B------:R-:W-:Y:S01]  /*a210*/  FMUL R25, R25, R104.reuse ;  /* 0x0000006819197220 */ /* 0x080fe20000400000 */
[----:B------:R-:W-:Y:S01]  /*a220*/  ISETP.GT.AND P4, PT, R3, RZ, P1 ;  /* 0x000000ff0300720c */ /* 0x000fe20000f84270 */
        /* <DEDUP_REMOVED lines=12> */
[----:B------:R-:W-:Y:S01]  /*a2f0*/  FMUL R31, R31, R104 ;  /* 0x000000681f1f7220 */ /* 0x000fe20000400000 */
[----:B------:R-:W-:Y:S01]  /*a300*/  F2FP.F16.F32.PACK_AB R24, RZ, R24 ;  /* 0x00000018ff18723e */ /* 0x000fe200000000ff */
[----:B------:R1:W-:Y:S01]  /*a310*/  @P4 STG.E.U16 desc[UR36][R8.64+0x52], R69 ;  /* 0x0000524508004986 */ /* 0x0003e2000c101524 */
[----:B------:R-:W-:-:S02]  /*a320*/  ISETP.GT.AND P4, PT, R3, 0x8, P1 ;  /* 0x000000080300780c */ /* 0x000fc40000f84270 */
[----:B------:R-:W-:Y:S02]  /*a330*/  F2FP.F16.F32.PACK_AB R25, RZ, R25 ;  /* 0x00000019ff19723e */ /* 0x000fe400000000ff */
[----:B------:R-:W-:Y:S02]  /*a340*/  F2FP.F16.F32.PACK_AB R26, RZ, R26 ;  /* 0x0000001aff1a723e */ /* 0x000fe400000000ff */
[----:B------:R-:W-:Y:S02]  /*a350*/  F2FP.F16.F32.PACK_AB R27, RZ, R27 ;  /* 0x0000001bff1b723e */ /* 0x000fe400000000ff */
[----:B------:R-:W-:Y:S01]  /*a360*/  F2FP.F16.F32.PACK_AB R28, RZ, R28 ;  /* 0x0000001cff1c723e */ /* 0x000fe200000000ff */
[----:B------:R1:W-:Y:S01]  /*a370*/  @P5 STG.E.U16 desc[UR36][R10.64+0x50], R70 ;  /* 0x000050460a005986 */ /* 0x0003e2000c101524 */
[C---:B------:R-:W-:Y:S02]  /*a380*/  ISETP.GT.AND P5, PT, R3.reuse, 0x80, P3 ;  /* 0x000000800300780c */ /* 0x040fe40001fa4270 */
[C---:B------:R-:W-:Y:S01]  /*a390*/  ISETP.GT.AND P3, PT, R3.reuse, 0x88, P3 ;  /* 0x000000880300780c */ /* 0x040fe20001f64270 */
[----:B------:R1:W-:Y:S01]  /*a3a0*/  @P4 STG.E.U16 desc[UR36][R10.64+0x52], R71 ;  /* 0x000052470a004986 */ /* 0x0003e2000c101524 */
[----:B------:R-:W-:-:S02]  /*a3b0*/  ISETP.GT.AND P4, PT, R3, 0x80, P2 ;  /* 0x000000800300780c */ /* 0x000fc40001784270 */
[C---:B------:R-:W-:Y:S02]  /*a3c0*/  ISETP.GT.AND P2, PT, R3.reuse, 0x88, P2 ;  /* 0x000000880300780c */ /* 0x040fe40001744270 */
[----:B------:R-:W-:Y:S02]  /*a3d0*/  F2FP.F16.F32.PACK_AB R29, RZ, R29 ;  /* 0x0000001dff1d723e */ /* 0x000fe400000000ff */
[----:B------:R-:W-:Y:S02]  /*a3e0*/  F2FP.F16.F32.PACK_AB R30, RZ, R30 ;  /* 0x0000001eff1e723e */ /* 0x000fe400000000ff */
[----:B------:R-:W-:Y:S01]  /*a3f0*/  F2FP.F16.F32.PACK_AB R31, RZ, R31 ;  /* 0x0000001fff1f723e */ /* 0x000fe200000000ff */
[----:B------:R1:W-:Y:S04]  /*a400*/  @P5 STG.E.U16 desc[UR36][R4.64+0x40], R56 ;  /* 0x0000403804005986 */ /* 0x0003e8000c101524 */
[----:B------:R1:W-:Y:S01]  /*a410*/  @P4 STG.E.U16 desc[UR36][R4.64+0x42], R57 ;  /* 0x0000423904004986 */ /* 0x0003e2000c101524 */
[----:B------:R-:W-:-:S02]  /*a420*/  ISETP.GT.AND P4, PT, R3, 0x80, P0 ;  /* 0x000000800300780c */ /* 0x000fc40000784270 */
[C---:B------:R-:W-:Y:S01]  /*a430*/  ISETP.GT.AND P0, PT, R3.reuse, 0x88, P0 ;  /* 0x000000880300780c */ /* 0x040fe20000704270 */
[----:B------:R1:W-:Y:S01]  /*a440*/  @P3 STG.E.U16 desc[UR36][R12.64+0x40], R58 ;  /* 0x0000403a0c003986 */ /* 0x0003e2000c101524 */
[C---:B------:R-:W-:Y:S02]  /*a450*/  ISETP.GT.AND P3, PT, R3.reuse, 0x80, P1 ;  /* 0x000000800300780c */ /* 0x040fe40000f64270 */
[----:B------:R-:W-:Y:S01]  /*a460*/  ISETP.GT.AND P1, PT, R3, 0x88, P1 ;  /* 0x000000880300780c */ /* 0x000fe20000f24270 */
[----:B------:R1:W-:Y:S01]  /*a470*/  @P2 STG.E.U16 desc[UR36][R12.64+0x42], R59 ;  /* 0x0000423b0c002986 */ /* 0x0003e2000c101524 */
[----:B------:R-:W-:-:S05]  /*a480*/  ISETP.GT.AND P2, PT, R6, 0x31, PT ;  /* 0x000000310600780c */ /* 0x000fca0003f44270 */
[----:B------:R1:W-:Y:S01]  /*a490*/  @P4 STG.E.U16 desc[UR36][R4.64+0x50], R60 ;  /* 0x0000503c04004986 */ /* 0x0003e2000c101524 */
[----:B------:R-:W-:-:S03]  /*a4a0*/  ISETP.GT.AND P4, PT, R3, RZ, P2 ;  /* 0x000000ff0300720c */ /* 0x000fc60001784270 */
[----:B------:R1:W-:Y:S01]  /*a4b0*/  @P3 STG.E.U16 desc[UR36][R4.64+0x52], R61 ;  /* 0x0000523d04003986 */ /* 0x0003e2000c101524 */
[----:B------:R-:W-:-:S03]  /*a4c0*/  ISETP.GT.AND P3, PT, R6, 0x30, PT ;  /* 0x000000300600780c */ /* 0x000fc60003f64270 */
[----:B------:R1:W-:Y:S01]  /*a4d0*/  @P0 STG.E.U16 desc[UR36][R12.64+0x50], R62 ;  /* 0x0000503e0c000986 */ /* 0x0003e2000c101524 */
[C---:B------:R-:W-:Y:S02]  /*a4e0*/  ISETP.GT.AND P0, PT, R3.reuse, RZ, P3 ;  /* 0x000000ff0300720c */ /* 0x040fe40001f04270 */
[C---:B------:R-:W-:Y:S01]  /*a4f0*/  ISETP.GT.AND P5, PT, R3.reuse, 0x8, P3 ;  /* 0x000000080300780c */ /* 0x040fe20001fa4270 */
[----:B------:R1:W-:Y:S01]  /*a500*/  @P1 STG.E.U16 desc[UR36][R12.64+0x52], R63 ;  /* 0x0000523f0c001986 */ /* 0x0003e2000c101524 */
[----:B------:R-:W-:-:S03]  /*a510*/  ISETP.GT.AND P1, PT, R3, 0x8, P2 ;  /* 0x000000080300780c */ /* 0x000fc60001724270 */
[----:B------:R1:W-:Y:S06]  /*a520*/  @P4 STG.E.U16 desc[UR36][R8.64+0x62], R49 ;  /* 0x0000623108004986 */ /* 0x0003ec000c101524 */
[----:B------:R1:W-:Y:S01]  /*a530*/  @P0 STG.E.U16 desc[UR36][R8.64+0x60], R48 ;  /* 0x0000603008000986 */ /* 0x0003e2000c101524 */
[----:B------:R-:W-:-:S03]  /*a540*/  ISETP.GT.AND P0, PT, R6, 0x38, PT ;  /* 0x000000380600780c */ /* 0x000fc60003f04270 */
[----:B------:R1:W-:Y:S01]  /*a550*/  @P1 STG.E.U16 desc[UR36][R10.64+0x62], R51 ;  /* 0x000062330a001986 */ /* 0x0003e2000c101524 */
[----:B------:R-:W-:-:S03]  /*a560*/  ISETP.GT.AND P1, PT, R6, 0x39, PT ;  /* 0x000000390600780c */ /* 0x000fc60003f24270 */
[----:B------:R1:W-:Y:S01]  /*a570*/  @P5 STG.E.U16 desc[UR36][R10.64+0x60], R50 ;  /* 0x000060320a005986 */ /* 0x0003e2000c101524 */
[C---:B------:R-:W-:Y:S02]  /*a580*/  ISETP.GT.AND P5, PT, R3.reuse, RZ, P0 ;  /* 0x000000ff0300720c */ /* 0x040fe400007a4270 */
[----:B------:R-:W-:-:S11]  /*a590*/  ISETP.GT.AND P4, PT, R3, RZ, P1 ;  /* 0x000000ff0300720c */ /* 0x000fd60000f84270 */
[----:B------:R1:W-:Y:S01]  /*a5a0*/  @P5 STG.E.U16 desc[UR36][R8.64+0x70], R52 ;  /* 0x0000703408005986 */ /* 0x0003e2000c101524 */
[----:B------:R-:W-:-:S03]  /*a5b0*/  ISETP.GT.AND P5, PT, R3, 0x8, P0 ;  /* 0x000000080300780c */ /* 0x000fc600007a4270 */
[----:B------:R1:W-:Y:S01]  /*a5c0*/  @P4 STG.E.U16 desc[UR36][R8.64+0x72], R53 ;  /* 0x0000723508004986 */ /* 0x0003e2000c101524 */
[----:B------:R-:W-:-:S09]  /*a5d0*/  ISETP.GT.AND P4, PT, R3, 0x8, P1 ;  /* 0x000000080300780c */ /* 0x000fd20000f84270 */
[----:B------:R1:W-:Y:S01]  /*a5e0*/  @P5 STG.E.U16 desc[UR36][R10.64+0x70], R54 ;  /* 0x000070360a005986 */ /* 0x0003e2000c101524 */
[C---:B------:R-:W-:Y:S02]  /*a5f0*/  ISETP.GT.AND P5, PT, R3.reuse, 0x80, P3 ;  /* 0x000000800300780c */ /* 0x040fe40001fa4270 */
[C---:B------:R-:W-:Y:S01]  /*a600*/  ISETP.GT.AND P3, PT, R3.reuse, 0x88, P3 ;  /* 0x000000880300780c */ /* 0x040fe20001f64270 */
[----:B------:R1:W-:Y:S01]  /*a610*/  @P4 STG.E.U16 desc[UR36][R10.64+0x72], R55 ;  /* 0x000072370a004986 */ /* 0x0003e2000c101524 */
[C---:B------:R-:W-:Y:S02]  /*a620*/  ISETP.GT.AND P4, PT, R3.reuse, 0x80, P2 ;  /* 0x000000800300780c */ /* 0x040fe40001784270 */
[----:B------:R-:W-:-:S07]  /*a630*/  ISETP.GT.AND P2, PT, R3, 0x88, P2 ;  /* 0x000000880300780c */ /* 0x000fce0001744270 */
[----:B------:R1:W-:Y:S04]  /*a640*/  @P5 STG.E.U16 desc[UR36][R4.64+0x60], R40 ;  /* 0x0000602804005986 */ /* 0x0003e8000c101524 */
[----:B------:R1:W-:Y:S01]  /*a650*/  @P4 STG.E.U16 desc[UR36][R4.64+0x62], R41 ;  /* 0x0000622904004986 */ /* 0x0003e2000c101524 */
[C---:B------:R-:W-:Y:S02]  /*a660*/  ISETP.GT.AND P4, PT, R3.reuse, 0x80, P0 ;  /* 0x000000800300780c */ /* 0x040fe40000784270 */
[C---:B------:R-:W-:Y:S01]  /*a670*/  ISETP.GT.AND P0, PT, R3.reuse, 0x88, P0 ;  /* 0x000000880300780c */ /* 0x040fe20000704270 */
[----:B------:R1:W-:Y:S01]  /*a680*/  @P3 STG.E.U16 desc[UR36][R12.64+0x60], R42 ;  /* 0x0000602a0c003986 */ /* 0x0003e2000c101524 */
[C---:B------:R-:W-:Y:S02]  /*a690*/  ISETP.GT.AND P3, PT, R3.reuse, 0x80, P1 ;  /* 0x000000800300780c */ /* 0x040fe40000f64270 */
[----:B------:R-:W-:Y:S01]  /*a6a0*/  ISETP.GT.AND P1, PT, R3, 0x88, P1 ;  /* 0x000000880300780c */ /* 0x000fe20000f24270 */
[----:B------:R1:W-:Y:S06]  /*a6b0*/  @P2 STG.E.U16 desc[UR36][R12.64+0x62], R43 ;  /* 0x0000622b0c002986 */ /* 0x0003ec000c101524 */
[----:B------:R1:W-:Y:S04]  /*a6c0*/  @P4 STG.E.U16 desc[UR36][R4.64+0x70], R44 ;  /* 0x0000702c04004986 */ /* 0x0003e8000c101524 */
[----:B------:R1:W-:Y:S01]  /*a6d0*/  @P3 STG.E.U16 desc[UR36][R4.64+0x72], R45 ;  /* 0x0000722d04003986 */ /* 0x0003e2000c101524 */
[----:B------:R-:W-:-:S03]  /*a6e0*/  ISETP.GT.AND P3, PT, R6, 0x40, PT ;  /* 0x000000400600780c */ /* 0x000fc60003f64270 */
[----:B------:R1:W-:Y:S01]  /*a6f0*/  @P0 STG.E.U16 desc[UR36][R12.64+0x70], R46 ;  /* 0x0000702e0c000986 */ /* 0x0003e2000c101524 */
[----:B------:R-:W-:Y:S02]  /*a700*/  ISETP.GT.AND P0, PT, R6, 0x41, PT ;  /* 0x000000410600780c */ /* 0x000fe40003f04270 */
[C---:B------:R-:W-:Y:S01]  /*a710*/  ISETP.GT.AND P4, PT, R3.reuse, 0x8, P3 ;  /* 0x000000080300780c */ /* 0x040fe20001f84270 */
[----:B------:R1:W-:Y:S01]  /*a720*/  @P1 STG.E.U16 desc[UR36][R12.64+0x72], R47 ;  /* 0x0000722f0c001986 */ /* 0x0003e2000c101524 */
[C---:B------:R-:W-:Y:S02]  /*a730*/  ISETP.GT.AND P1, PT, R3.reuse, RZ, P3 ;  /* 0x000000ff0300720c */ /* 0x040fe40001f24270 */
[C---:B------:R-:W-:Y:S02]  /*a740*/  ISETP.GT.AND P2, PT, R3.reuse, RZ, P0 ;  /* 0x000000ff0300720c */ /* 0x040fe40000744270 */
[----:B------:R-:W-:-:S09]  /*a750*/  ISETP.GT.AND P5, PT, R3, 0x8, P0 ;  /* 0x000000080300780c */ /* 0x000fd200007a4270 */
[----:B------:R1:W-:Y:S01]  /*a760*/  @P1 STG.E.U16 desc[UR36][R8.64+0x80], R32 ;  /* 0x0000802008001986 */ /* 0x0003e2000c101524 */
[----:B------:R-:W-:-:S03]  /*a770*/  ISETP.GT.AND P1, PT, R6, 0x48, PT ;  /* 0x000000480600780c */ /* 0x000fc60003f24270 */
[----:B------:R1:W-:Y:S01]  /*a780*/  @P2 STG.E.U16 desc[UR36][R8.64+0x82], R33 ;  /* 0x0000822108002986 */ /* 0x0003e2000c101524 */
[----:B------:R-:W-:-:S03]  /*a790*/  ISETP.GT.AND P2, PT, R6, 0x49, PT ;  /* 0x000000490600780c */ /* 0x000fc60003f44270 */
[----:B------:R1:W-:Y:S01]  /*a7a0*/  @P4 STG.E.U16 desc[UR36][R10.64+0x80], R34 ;  /* 0x000080220a004986 */ /* 0x0003e2000c101524 */
[----:B------:R-:W-:-:S03]  /*a7b0*/  ISETP.GT.AND P4, PT, R3, RZ, P2 ;  /* 0x000000ff0300720c */ /* 0x000fc60001784270 */
[----:B------:R1:W-:Y:S01]  /*a7c0*/  @P5 STG.E.U16 desc[UR36][R10.64+0x82], R35 ;  /* 0x000082230a005986 */ /* 0x0003e2000c101524 */
[----:B------:R-:W-:-:S09]  /*a7d0*/  ISETP.GT.AND P5, PT, R3, RZ, P1 ;  /* 0x000000ff0300720c */ /* 0x000fd20000fa4270 */
        /* <DEDUP_REMOVED lines=10> */
[----:B------:R1:W-:Y:S01]  /*a880*/  @P4 STG.E.U16 desc[UR36][R4.64+0x80], R24 ;  /* 0x0000801804004986 */ /* 0x0003e2000c101524 */
[C---:B------:R-:W-:Y:S02]  /*a890*/  ISETP.GT.AND P4, PT, R3.reuse, 0x80, P1 ;  /* 0x000000800300780c */ /* 0x040fe40000f84270 */
[C---:B------:R-:W-:Y:S01]  /*a8a0*/  ISETP.GT.AND P1, PT, R3.reuse, 0x88, P1 ;  /* 0x000000880300780c */ /* 0x040fe20000f24270 */
[----:B------:R1:W-:Y:S01]  /*a8b0*/  @P5 STG.E.U16 desc[UR36][R4.64+0x82], R25 ;  /* 0x0000821904005986 */ /* 0x0003e2000c101524 */
[C---:B------:R-:W-:Y:S02]  /*a8c0*/  ISETP.GT.AND P5, PT, R3.reuse, 0x80, P2 ;  /* 0x000000800300780c */ /* 0x040fe400017a4270 */
[----:B------:R-:W-:Y:S01]  /*a8d0*/  ISETP.GT.AND P2, PT, R3, 0x88, P2 ;  /* 0x000000880300780c */ /* 0x000fe20001744270 */
[----:B------:R1:W-:Y:S04]  /*a8e0*/  @P3 STG.E.U16 desc[UR36][R12.64+0x80], R26 ;  /* 0x0000801a0c003986 */ /* 0x0003e8000c101524 */
[----:B------:R1:W-:Y:S04]  /*a8f0*/  @P0 STG.E.U16 desc[UR36][R12.64+0x82], R27 ;  /* 0x0000821b0c000986 */ /* 0x0003e8000c101524 */
[----:B------:R1:W-:Y:S04]  /*a900*/  @P4 STG.E.U16 desc[UR36][R4.64+0x90], R28 ;  /* 0x0000901c04004986 */ /* 0x0003e8000c101524 */
[----:B------:R1:W-:Y:S04]  /*a910*/  @P5 STG.E.U16 desc[UR36][R4.64+0x92], R29 ;  /* 0x0000921d04005986 */ /* 0x0003e8000c101524 */
[----:B------:R1:W-:Y:S04]  /*a920*/  @P1 STG.E.U16 desc[UR36][R12.64+0x90], R30 ;  /* 0x0000901e0c001986 */ /* 0x0003e8000c101524 */
[----:B------:R1:W-:Y:S02]  /*a930*/  @P2 STG.E.U16 desc[UR36][R12.64+0x92], R31 ;  /* 0x0000921f0c002986 */ /* 0x0003e4000c101524 */
.L_x_188:
[----:B------:R-:W-:Y:S05]  /*a940*/  BSYNC B0 ;  /* 0x0000000000007941 */ /* 0x000fea0003800000 */
.L_x_32:
[----:B------:R-:W-:Y:S01]  /*a950*/  ULDC UR4, c[0x0][0xc] ;  /* 0x0000030000047ab9 */ /* 0x000fe20000000800 */
[----:B------:R-:W-:Y:S01]  /*a960*/  ULDC UR5, c[0x0][0x10] ;  /* 0x0000040000057ab9 */ /* 0x000fe20000000800 */
[----:B------:R-:W2:Y:S01]  /*a970*/  LDC R3, c[0x0][0x14] ;  /* 0x00000500ff037b82 */ /* 0x000ea20000000800 */
[----:B------:R-:W-:Y:S01]  /*a980*/  UIMAD.WIDE.U32 UR4, UR4, UR5, URZ ;  /* 0x00000005040472a5 */ /* 0x000fe2000f8e003f */
[----:B------:R-:W-:Y:S02]  /*a990*/  IMAD.MOV.U32 R108, RZ, RZ, -0x1 ;  /* 0xffffffffff6c7424 */ /* 0x000fe400078e00ff */
[----:B------:R-:W-:-:S03]  /*a9a0*/  IMAD.MOV.U32 R105, RZ, RZ, -0x1 ;  /* 0xffffffffff697424 */ /* 0x000fc600078e00ff */
[----:B--2---:R-:W-:-:S04]  /*a9b0*/  IMAD.WIDE.U32 R16, R3, UR4, R16 ;  /* 0x0000000403107c25 */ /* 0x004fc8000f8e0010 */
[----:B------:R-:W-:Y:S01]  /*a9c0*/  IMAD R3, R3, UR5, RZ ;  /* 0x0000000503037c24 */ /* 0x000fe2000f8e02ff */
[----:B------:R-:W-:Y:S02]  /*a9d0*/  ULDC.64 UR4, c[0x0][0x650] ;  /* 0x0001940000047ab9 */ /* 0x000fe40000000a00 */
[----:B------:R-:W-:Y:S01]  /*a9e0*/  ISETP.GE.U32.AND P0, PT, R16, UR4, PT ;  /* 0x0000000410007c0c */ /* 0x000fe2000bf06070 */
[--C-:B------:R-:W-:Y:S01]  /*a9f0*/  IMAD.IADD R17, R17, 0x1, R3.reuse ;  /* 0x0000000111117824 */ /* 0x100fe200078e0203 */
[----:B------:R-:W-:-:S04]  /*aa00*/  PRMT R3, RZ, 0x7610, R3 ;  /* 0x00007610ff037816 */ /* 0x000fc80000000003 */
[----:B------:R-:W-:-:S13]  /*aa10*/  ISETP.GE.U32.AND.EX P0, PT, R17, UR5, PT, P0 ;  /* 0x0000000511007c0c */ /* 0x000fda000bf06100 */
[----:B------:R-:W-:Y:S05]  /*aa20*/  @P0 BRA `(.L_x_189) ;  /* 0x0000000400640947 */ /* 0x000fea0003800000 */
[----:B-1-34-:R-:W1:Y:S01]  /*aa30*/  S2R R12, SR_CTAID.X ;  /* 0x00000000000c7919 */ /* 0x01ae620000002500 */
[----:B0-----:R-:W0:Y:S01]  /*aa40*/  LDC.64 R10, c[0x0][0x628] ;  /* 0x00018a00ff0a7b82 */ /* 0x001e220000000a00 */
[----:B------:R-:W-:Y:S01]  /*aa50*/  ULDC UR4, c[0x0][0x150] ;  /* 0x0000540000047ab9 */ /* 0x000fe20000000800 */
[----:B------:R-:W-:Y:S01]  /*aa60*/  IMAD.MOV.U32 R8, RZ, RZ, R16 ;  /* 0x000000ffff087224 */ /* 0x000fe200078e0010 */
[----:B------:R-:W2:Y:S01]  /*aa70*/  S2R R24, SR_CTAID.Y ;  /* 0x0000000000187919 */ /* 0x000ea20000002600 */
[----:B------:R-:W-:-:S04]  /*aa80*/  IMAD.MOV.U32 R9, RZ, RZ, R17 ;  /* 0x000000ffff097224 */ /* 0x000fc800078e0011 */
[----:B------:R-:W3:Y:S08]  /*aa90*/  LDC R21, c[0x0][0x144] ;  /* 0x00005100ff157b82 */ /* 0x000ef00000000800 */
[----:B------:R-:W4:Y:S08]  /*aaa0*/  LDC R0, c[0x0][0x630] ;  /* 0x00018c00ff007b82 */ /* 0x000f300000000800 */
[----:B------:R-:W2:Y:S01]  /*aab0*/  LDC.64 R14, c[0x0][0x620] ;  /* 0x00018800ff0e7b82 */ /* 0x000ea20000000a00 */
[----:B0-----:R-:W-:-:S04]  /*aac0*/  ISETP.NE.U32.AND P0, PT, R10, RZ, PT ;  /* 0x000000ff0a00720c */ /* 0x001fc80003f05070 */
[----:B------:R-:W-:Y:S02]  /*aad0*/  ISETP.NE.AND.EX P0, PT, R11, RZ, PT, P0 ;  /* 0x000000ff0b00720c */ /* 0x000fe40003f05300 */
[----:B-1----:R-:W-:-:S05]  /*aae0*/  I2FP.F32.U32 R3, R12 ;  /* 0x0000000c00037245 */ /* 0x002fca0000201000 */
[----:B------:R-:W-:-:S04]  /*aaf0*/  FMUL R3, R3, UR4 ;  /* 0x0000000403037c20 */ /* 0x000fc80008400000 */
[----:B------:R0:W1:Y:S02]  /*ab00*/  F2I.U32.TRUNC.NTZ R20, R3 ;  /* 0x0000000300147305 */ /* 0x000064000020f000 */
[----:B---34-:R-:W-:Y:S05]  /*ab10*/  @!P0 BRA `(.L_x_190) ;  /* 0x0000000000288947 */ /* 0x018fea0003800000 */
[----:B0-----:R-:W0:Y:S02]  /*ab20*/  LDC R3, c[0x0][0x634] ;  /* 0x00018d00ff037b82 */ /* 0x001e240000000800 */
        /* <DEDUP_REMOVED lines=9> */
.L_x_190:
[----:B------:R-:W3:Y:S01]  /*abc0*/  LDC.64 R28, c[0x0][0x640] ;  /* 0x00019000ff1c7b82 */ /* 0x000ee20000000a00 */
[-CC-:B------:R-:W-:Y:S01]  /*abd0*/  SHF.R.U64 R105, R8, R0.reuse, R9.reuse ;  /* 0x0000000008697219 */ /* 0x180fe20000001209 */
[----:B-1----:R-:W-:Y:S01]  /*abe0*/  IMAD.MOV R20, RZ, RZ, -R20 ;  /* 0x000000ffff147224 */ /* 0x002fe200078e0a14 */
[----:B------:R-:W-:Y:S01]  /*abf0*/  SHF.R.U32.HI R0, RZ, R0, R9 ;  /* 0x00000000ff007219 */ /* 0x000fe20000011609 */
[----:B------:R-:W-:Y:S01]  /*ac00*/  ULDC UR4, c[0x0][0x154] ;  /* 0x0000550000047ab9 */ /* 0x000fe20000000800 */
[----:B0-----:R-:W-:Y:S01]  /*ac10*/  IADD3 R3, P0, RZ, -R105, RZ ;  /* 0x80000069ff037210 */ /* 0x001fe20007f1e0ff */
[----:B------:R-:W-:Y:S02]  /*ac20*/  IMAD R21, R21, R20, R12 ;  /* 0x0000001415157224 */ /* 0x000fe400078e020c */
[----:B------:R-:W0:Y:S01]  /*ac30*/  LDC R6, c[0x0][0x618] ;  /* 0x00018600ff067b82 */ /* 0x000e220000000800 */
[----:B------:R-:W-:Y:S02]  /*ac40*/  IMAD.MOV.U32 R7, RZ, RZ, 0x1 ;  /* 0x00000001ff077424 */ /* 0x000fe400078e00ff */
[----:B------:R-:W-:-:S04]  /*ac50*/  IMAD.X R5, RZ, RZ, ~R0, P0 ;  /* 0x000000ffff057224 */ /* 0x000fc800000e0e00 */
[-C--:B--2---:R-:W-:Y:S01]  /*ac60*/  IMAD R0, R5, R14.reuse, RZ ;  /* 0x0000000e05007224 */ /* 0x084fe200078e02ff */
[----:B------:R-:W1:Y:S01]  /*ac70*/  LDC R8, c[0x0][0x608] ;  /* 0x00018200ff087b82 */ /* 0x000e620000000800 */
[----:B------:R-:W-:-:S04]  /*ac80*/  IMAD.WIDE.U32 R4, R3, R14, R16 ;  /* 0x0000000e03047225 */ /* 0x000fc800078e0010 */
[----:B------:R-:W-:Y:S01]  /*ac90*/  IMAD R3, R3, R15, R0 ;  /* 0x0000000f03037224 */ /* 0x000fe200078e0200 */
[----:B------:R-:W-:Y:S02]  /*aca0*/  I2FP.F32.U32 R0, R24 ;  /* 0x0000001800007245 */ /* 0x000fe40000201000 */
[----:B------:R-:W2:Y:S01]  /*acb0*/  LDC R26, c[0x0][0x658] ;  /* 0x00019600ff1a7b82 */ /* 0x000ea20000000800 */
[----:B------:R-:W-:Y:S01]  /*acc0*/  IMAD.IADD R3, R5, 0x1, R3 ;  /* 0x0000000105037824 */ /* 0x000fe200078e0203 */
[----:B---3--:R-:W-:Y:S01]  /*acd0*/  ISETP.NE.U32.AND P0, PT, R28, RZ, PT ;  /* 0x000000ff1c00720c */ /* 0x008fe20003f05070 */
[----:B------:R-:W-:Y:S01]  /*ace0*/  FMUL R0, R0, UR4 ;  /* 0x0000000400007c20 */ /* 0x000fe20008400000 */
[----:B------:R-:W-:Y:S02]  /*acf0*/  IMAD.MOV.U32 R5, RZ, RZ, -0x1 ;  /* 0xffffffffff057424 */ /* 0x000fe400078e00ff */
[----:B------:R-:W-:Y:S01]  /*ad00*/  ISETP.NE.AND.EX P0, PT, R29, RZ, PT, P0 ;  /* 0x000000ff1d00720c */ /* 0x000fe20003f05300 */
[----:B------:R3:W4:Y:S01]  /*ad10*/  F2I.U32.TRUNC.NTZ R13, R0 ;  /* 0x00000000000d7305 */ /* 0x000722000020f000 */
[----:B------:R-:W3:Y:S01]  /*ad20*/  LDC R15, c[0x0][0x148] ;  /* 0x00005200ff0f7b82 */ /* 0x000ee20000000800 */
[----:B0-----:R-:W-:-:S02]  /*ad30*/  SHF.R.U64 R12, R4, R6, R3 ;  /* 0x00000006040c7219 */ /* 0x001fc40000001203 */
[----:B------:R-:W-:-:S05]  /*ad40*/  SHF.R.U32.HI R3, RZ, R6, R3 ;  /* 0x00000006ff037219 */ /* 0x000fca0000011603 */
[----:B------:R-:W0:Y:S01]  /*ad50*/  LDC R20, c[0x0][0x600] ;  /* 0x00018000ff147b82 */ /* 0x000e220000000800 */
[-CC-:B-1----:R-:W-:Y:S02]  /*ad60*/  SHF.R.U64 R10, R12, R8.reuse, R3.reuse ;  /* 0x000000080c0a7219 */ /* 0x182fe40000001203 */
[----:B------:R-:W-:-:S05]  /*ad70*/  SHF.R.U32.HI R3, RZ, R8, R3 ;  /* 0x00000008ff037219 */ /* 0x000fca0000011603 */
[----:B------:R-:W1:Y:S01]  /*ad80*/  LDC R27, c[0x0][0x648] ;  /* 0x00019200ff1b7b82 */ /* 0x000e620000000800 */
[-C--:B--2---:R-:W-:Y:S02]  /*ad90*/  SHF.L.U32 R4, R5, R26.reuse, RZ ;  /* 0x0000001a05047219 */ /* 0x084fe400000006ff */
[-CC-:B------:R-:W-:Y:S02]  /*ada0*/  SHF.R.U64 R14, R10, R26.reuse, R3.reuse ;  /* 0x0000001a0a0e7219 */ /* 0x180fe40000001203 */
[----:B------:R-:W-:Y:S02]  /*adb0*/  SHF.R.U32.HI R5, RZ, R26, R3 ;  /* 0x0000001aff057219 */ /* 0x000fe40000011603 */
[----:B------:R-:W-:Y:S01]  /*adc0*/  LOP3.LUT R25, RZ, R4, RZ, 0x33, !PT ;  /* 0x00000004ff197212 */ /* 0x000fe200078e33ff */
[----:B------:R-:W2:Y:S01]  /*add0*/  LDC R30, c[0x0][0x638] ;  /* 0x00018e00ff1e7b82 */ /* 0x000ea20000000800 */
[----:B------:R-:W-:Y:S01]  /*ade0*/  SHF.L.U32 R26, R7, R26, RZ ;  /* 0x0000001a071a7219 */ /* 0x000fe200000006ff */
[----:B------:R-:W-:-:S06]  /*adf0*/  IMAD.MOV.U32 R4, RZ, RZ, R14 ;  /* 0x000000ffff047224 */ /* 0x000fcc00078e000e */
[----:B------:R-:W0:Y:S01]  /*ae00*/  LDC R31, c[0x0][0x610] ;  /* 0x00018400ff1f7b82 */ /* 0x000e220000000800 */
[----:B----4-:R-:W-:Y:S05]  /*ae10*/  @!P0 BRA `(.L_x_191) ;  /* 0x0000000000288947 */ /* 0x010fea0003800000 */
        /* <DEDUP_REMOVED lines=10> */
.L_x_191:
[----:B------:R-:W-:Y:S01]  /*aec0*/  ISETP.NE.AND P0, PT, R2, 0x1, PT ;  /* 0x000000010200780c */ /* 0x000fe20003f05270 */
[----:B0-----:R-:W-:Y:S01]  /*aed0*/  VIADD R7, R20, 0xffffffff ;  /* 0xffffffff14077836 */ /* 0x001fe20000000000 */
[----:B-1-3--:R-:W-:Y:S01]  /*aee0*/  SHF.R.U64 R0, R4, R27, R5 ;  /* 0x0000001b04007219 */ /* 0x00afe20000001205 */
[----:B------:R-:W-:Y:S01]  /*aef0*/  IMAD.MOV R13, RZ, RZ, -R13 ;  /* 0x000000ffff0d7224 */ /* 0x000fe200078e0a0d */
[----:B------:R-:W-:Y:S01]  /*af00*/  LOP3.LUT R5, R10, R25, RZ, 0xc0, !PT ;  /* 0x000000190a057212 */ /* 0x000fe200078ec0ff */
[----:B------:R-:W-:Y:S01]  /*af10*/  IMAD.MOV.U32 R4, RZ, RZ, 0x1 ;  /* 0x00000001ff047424 */ /* 0x000fe200078e00ff */
[----:B------:R-:W-:Y:S01]  /*af20*/  LOP3.LUT R12, R12, R7, RZ, 0xc0, !PT ;  /* 0x000000070c0c7212 */ /* 0x000fe200078ec0ff */
[----:B------:R-:W-:Y:S02]  /*af30*/  IMAD.MOV R3, RZ, RZ, -R0 ;  /* 0x000000ffff037224 */ /* 0x000fe400078e0a00 */
[----:B------:R-:W-:Y:S02]  /*af40*/  IMAD R0, R26, R0, R5 ;  /* 0x000000001a007224 */ /* 0x000fe400078e0205 */
[----:B--2---:R-:W-:-:S02]  /*af50*/  IMAD R3, R3, R30, R14 ;  /* 0x0000001e03037224 */ /* 0x004fc400078e020e */
[----:B------:R-:W-:Y:S02]  /*af60*/  @P0 IMAD R21, R15, R13, R24 ;  /* 0x0000000d0f150224 */ /* 0x000fe400078e0218 */
[----:B------:R-:W-:Y:S01]  /*af70*/  IMAD R5, R3, R20, R12 ;  /* 0x0000001403057224 */ /* 0x000fe200078e020c */
[----:B------:R-:W-:Y:S01]  /*af80*/  PRMT R3, R4, 0x7610, R3 ;  /* 0x0000761004037816 */ /* 0x000fe20000000003 */
[----:B------:R-:W-:-:S05]  /*af90*/  IMAD R0, R0, R31, R21 ;  /* 0x0000001f00007224 */ /* 0x000fca00078e0215 */
[----:B------:R-:W-:Y:S02]  /*afa0*/  SEL R108, R5, R0, !P0 ;  /* 0x00000000056c7207 */ /* 0x000fe40004000000 */
[----:B------:R-:W-:-:S07]  /*afb0*/  SEL R0, R0, R5, !P0 ;  /* 0x0000000500007207 */ /* 0x000fce0004000000 */
.L_x_189:
[----:B------:R-:W-:Y:S01]  /*afc0*/  LOP3.LUT P0, RZ, R3, 0xff, RZ, 0xc0, !PT ;  /* 0x000000ff03ff7812 */ /* 0x000fe2000780c0ff */
[----:B------:R-:W-:-:S12]  /*afd0*/  IMAD.MOV.U32 R107, RZ, RZ, R0 ;  /* 0x000000ffff6b7224 */ /* 0x000fd800078e0000 */
[----:B------:R-:W-:Y:S05]  /*afe0*/  @P0 BRA `(.L_x_192) ;  /* 0xffffff6000700947 */ /* 0x000fea000383ffff */
[----:B------:R-:W-:Y:S05]  /*aff0*/  EXIT ;  /* 0x000000000000794d */ /* 0x000fea0003800000 */
.L_x_7:
[----:B0-----:R-:W-:Y:S01]  /*b000*/  ULDC.64 UR4, c[0x0][0x650] ;  /* 0x0001940000047ab9 */ /* 0x001fe20000000a00 */
        /* <DEDUP_REMOVED lines=25> */
.L_x_194:
[----:B------:R-:W0:Y:S01]  /*b1a0*/  LDC.64 R28, c[0x0][0x640] ;  /* 0x00019000ff1c7b82 */ /* 0x000e220000000a00 */
[-CC-:B------:R-:W-:Y:S01]  /*b1b0*/  SHF.R.U64 R22, R12, R6.reuse, R13.reuse ;  /* 0x000000060c167219 */ /* 0x180fe2000000120d */
[----:B------:R-:W-:Y:S01]  /*b1c0*/  IMAD.MOV.U32 R30, RZ, RZ, 0x1 ;  /* 0x00000001ff1e7424 */ /* 0x000fe200078e00ff */
[----:B------:R-:W-:Y:S02]  /*b1d0*/  SHF.R.U32.HI R6, RZ, R6, R13 ;  /* 0x00000006ff067219 */ /* 0x000fe4000001160d */
        /* <DEDUP_REMOVED lines=8> */
[----:B------:R-:W-:Y:S01]  /*b260*/  IMAD.IADD R9, R9, 0x1, R11 ;  /* 0x0000000109097824 */ /* 0x000fe200078e020b */
[----:B0-----:R-:W-:-:S04]  /*b270*/  ISETP.NE.U32.AND P0, PT, R28, RZ, PT ;  /* 0x000000ff1c00720c */ /* 0x001fc80003f05070 */
[----:B------:R-:W-:Y:S02]  /*b280*/  ISETP.NE.AND.EX P0, PT, R29, RZ, PT, P0 ;  /* 0x000000ff1d00720c */ /* 0x000fe40003f05300 */
[----:B------:R-:W0:Y:S01]  /*b290*/  LDC R20, c[0x0][0x600] ;  /* 0x00018000ff147b82 */ /* 0x000e220000000800 */
[-CC-:B-1----:R-:W-:Y:S01]  /*b2a0*/  SHF.R.U64 R14, R8, R10.reuse, R9.reuse ;  /* 0x0000000a080e7219 */ /* 0x182fe20000001209 */
[----:B------:R-:W-:Y:S01]  /*b2b0*/  IMAD.MOV.U32 R8, RZ, RZ, -0x1 ;  /* 0xffffffffff087424 */ /* 0x000fe200078e00ff */
[----:B------:R-:W-:-:S05]  /*b2c0*/  SHF.R.U32.HI R9, RZ, R10, R9 ;  /* 0x0000000aff097219 */ /* 0x000fca0000011609 */
[----:B------:R-:W1:Y:S01]  /*b2d0*/  LDC R24, c[0x0][0x648] ;  /* 0x00019200ff187b82 */ /* 0x000e620000000800 */
[-CC-:B--2---:R-:W-:Y:S02]  /*b2e0*/  SHF.R.U64 R23, R14, R12.reuse, R9.reuse ;  /* 0x0000000c0e177219 */ /* 0x184fe40000001209 */
[----:B------:R-:W-:-:S05]  /*b2f0*/  SHF.R.U32.HI R6, RZ, R12, R9 ;  /* 0x0000000cff067219 */ /* 0x000fca0000011609 */
[----:B------:R-:W2:Y:S01]  /*b300*/  LDC R26, c[0x0][0x638] ;  /* 0x00018e00ff1a7b82 */ /* 0x000ea20000000800 */
[-C--:B---3--:R-:W-:Y:S02]  /*b310*/  SHF.L.U32 R8, R8, R27.reuse, RZ ;  /* 0x0000001b08087219 */ /* 0x088fe400000006ff */
[-CC-:B------:R-:W-:Y:S02]  /*b320*/  SHF.R.U64 R25, R23, R27.reuse, R6.reuse ;  /* 0x0000001b17197219 */ /* 0x180fe40000001206 */
[----:B------:R-:W-:Y:S02]  /*b330*/  LOP3.LUT R32, RZ, R8, RZ, 0x33, !PT ;  /* 0x00000008ff207212 */ /* 0x000fe400078e33ff */
[----:B------:R-:W-:Y:S01]  /*b340*/  SHF.R.U32.HI R9, RZ, R27, R6 ;  /* 0x0000001bff097219 */ /* 0x000fe20000011606 */
[----:B------:R-:W3:Y:S01]  /*b350*/  LDC R31, c[0x0][0x610] ;  /* 0x00018400ff1f7b82 */ /* 0x000ee20000000800 */
[----:B------:R-:W-:Y:S01]  /*b360*/  IMAD.MOV.U32 R8, RZ, RZ, R25 ;  /* 0x000000ffff087224 */ /* 0x000fe200078e0019 */
[----:B------:R-:W-:Y:S06]  /*b370*/  @!P0 BRA `(.L_x_195) ;  /* 0x0000000000288947 */ /* 0x000fec0003800000 */
        /* <DEDUP_REMOVED lines=10> */
.L_x_195:
[----:B------:R-:W-:Y:S02]  /*b420*/  ISETP.NE.AND P0, PT, R2, 0x1, PT ;  /* 0x000000010200780c */ /* 0x000fe40003f05270 */
[----:B-1----:R-:W-:Y:S01]  /*b430*/  SHF.R.U64 R6, R8, R24, R9 ;  /* 0x0000001808067219 */ /* 0x002fe20000001209 */
[----:B0-----:R-:W-:Y:S01]  /*b440*/  VIADD R9, R20, 0xffffffff ;  /* 0xffffffff14097836 */ /* 0x001fe20000000000 */
[----:B------:R-:W-:Y:S02]  /*b450*/  SHF.L.U32 R30, R30, R27, RZ ;  /* 0x0000001b1e1e7219 */ /* 0x000fe400000006ff */
[----:B------:R-:W-:Y:S01]  /*b460*/  LOP3.LUT R5, R23, R32, RZ, 0xc0, !PT ;  /* 0x0000002017057212 */ /* 0x000fe200078ec0ff */
[----:B------:R-:W-:-:S04]  /*b470*/  IMAD.MOV R8, RZ, RZ, -R6 ;  /* 0x000000ffff087224 */ /* 0x000fc800078e0a06 */
[----:B------:R-:W-:Y:S01]  /*b480*/  IMAD R6, R30, R6, R5 ;  /* 0x000000061e067224 */ /* 0x000fe200078e0205 */
[----:B------:R-:W-:Y:S01]  /*b490*/  LOP3.LUT R5, R14, R9, RZ, 0xc0, !PT ;  /* 0x000000090e057212 */ /* 0x000fe200078ec0ff */
[----:B------:R-:W-:Y:S02]  /*b4a0*/  @P0 IMAD R3, R7, R21, R4 ;  /* 0x0000001507030224 */ /* 0x000fe400078e0204 */
[----:B--2---:R-:W-:Y:S02]  /*b4b0*/  IMAD R4, R8, R26, R25 ;  /* 0x0000001a08047224 */ /* 0x004fe400078e0219 */
[----:B---3--:R-:W-:Y:S02]  /*b4c0*/  IMAD R3, R6, R31, R3 ;  /* 0x0000001f06037224 */ /* 0x008fe400078e0203 */
[----:B------:R-:W-:Y:S02]  /*b4d0*/  IMAD R4, R4, R20, R5 ;  /* 0x0000001404047224 */ /* 0x000fe400078e0205 */
[----:B------:R-:W-:-:S02]  /*b4e0*/  IMAD.MOV.U32 R8, RZ, RZ, 0x1 ;  /* 0x00000001ff087424 */ /* 0x000fc400078e00ff */
[----:B------:R-:W-:Y:S01]  /*b4f0*/  IMAD.MOV.U32 R6, RZ, RZ, R22 ;  /* 0x000000ffff067224 */ /* 0x000fe200078e0016 */
[----:B------:R-:W-:Y:S02]  /*b500*/  SEL R20, R4, R3, !P0 ;  /* 0x0000000304147207 */ /* 0x000fe40004000000 */
[----:B------:R-:W-:-:S07]  /*b510*/  SEL R13, R3, R4, !P0 ;  /* 0x00000004030d7207 */ /* 0x000fce0004000000 */
.L_x_193:
[----:B------:R-:W-:-:S08]  /*b520*/  NOP ;  /* 0x0000000000007918 */ /* 0x000fd00000000000 */
[----:B------:R-:W0:-:S00]  /*b530*/  USETMAXREG.DEALLOC.CTAPOOL 0x28 ;  /* 0x00000028000079c8 */ /* 0x000e0000080e0500 */
[----:B0-----:R-:W-:-:S13]  /*b540*/  ISETP.NE.AND P0, PT, R0, RZ, PT ;  /* 0x000000ff0000720c */ /* 0x001fda0003f05270 */
[----:B------:R-:W-:Y:S05]  /*b550*/  @P0 EXIT ;  /* 0x000000000000094d */ /* 0x000fea0003800000 */
[----:B------:R-:W-:Y:S01]  /*b560*/  LOP3.LUT P0, RZ, R8, 0xff, RZ, 0xc0, !PT ;  /* 0x000000ff08ff7812 */ /* 0x000fe2000780c0ff */
[----:B------:R-:W-:Y:S02]  /*b570*/  IMAD.MOV.U32 R0, RZ, RZ, 0x1 ;  /* 0x00000001ff007424 */ /* 0x000fe400078e00ff */
[----:B------:R-:W-:-:S10]  /*b580*/  IMAD.MOV.U32 R3, RZ, RZ, RZ ;  /* 0x000000ffff037224 */ /* 0x000fd400078e00ff */
[----:B------:R-:W-:Y:S05]  /*b590*/  @!P0 BRA `(.L_x_196) ;  /* 0x0000000c00708947 */ /* 0x000fea0003800000 */
[----:B------:R-:W0:Y:S01]  /*b5a0*/  LDC R0, c[0x0][0x28c] ;  /* 0x0000a300ff007b82 */ /* 0x000e220000000800 */
[----:B------:R-:W1:Y:S01]  /*b5b0*/  S2R R9, SR_CgaCtaId ;  /* 0x0000000000097919 */ /* 0x000e620000008800 */
[----:B------:R-:W-:Y:S01]  /*b5c0*/  ULDC UR5, c[0x0][0x658] ;  /* 0x0001960000057ab9 */ /* 0x000fe20000000800 */
[----:B------:R-:W-:Y:S01]  /*b5d0*/  UMOV UR7, 0xffffffff ;  /* 0xffffffff00077882 */ /* 0x000fe20000000000 */
[----:B------:R-:W-:Y:S01]  /*b5e0*/  ULDC UR6, c[0x0][0xc] ;  /* 0x0000030000067ab9 */ /* 0x000fe20000000800 */
[----:B------:R-:W-:Y:S01]  /*b5f0*/  USHF.L.U32 UR9, UR7, UR5, URZ ;  /* 0x0000000507097299 */ /* 0x000fe2000800063f */
[----:B------:R-:W-:Y:S01]  /*b600*/  BSSY B0, `(.L_x_196) ;  /* 0x00000d5000007945 */ /* 0x000fe20003800000 */
[----:B------:R-:W-:Y:S01]  /*b610*/  UMOV UR8, 0x1 ;  /* 0x0000000100087882 */ /* 0x000fe20000000000 */
[----:B------:R-:W-:Y:S01]  /*b620*/  ULDC UR7, c[0x0][0x10] ;  /* 0x0000040000077ab9 */ /* 0x000fe20000000800 */
[----:B------:R-:W-:Y:S01]  /*b630*/  USHF.L.U32 UR5, UR8, UR5, URZ ;  /* 0x0000000508057299 */ /* 0x000fe2000800063f */
[----:B------:R-:W-:Y:S01]  /*b640*/  IMAD.MOV.U32 R10, RZ, RZ, 0x1 ;  /* 0x00000001ff0a7424 */ /* 0x000fe200078e00ff */
[----:B------:R-:W-:Y:S01]  /*b650*/  UIMAD.WIDE.U32 UR6, UR6, UR7, URZ ;  /* 0x00000007060672a5 */ /* 0x000fe2000f8e003f */
[----:B------:R-:W-:Y:S01]  /*b660*/  LOP3.LUT R12, R19, 0x2, RZ, 0xfc, !PT ;  /* 0x00000002130c7812 */ /* 0x000fe200078efcff */
[----:B------:R-:W-:Y:S01]  /*b670*/  ULDC UR8, c[0x0][0x14] ;  /* 0x0000050000087ab9 */ /* 0x000fe20000000800 */
[----:B------:R-:W-:Y:S01]  /*b680*/  ULDC UR4, c[0x0][0x600] ;  /* 0x0001800000047ab9 */ /* 0x000fe20000000800 */
[----:B------:R-:W-:-:S02]  /*b690*/  UIMAD.WIDE.U32 UR30, UR6, UR8, URZ ;  /* 0x00000008061e72a5 */ /* 0x000fc4000f8e003f */
[----:B------:R-:W-:Y:S02]  /*b6a0*/  UIMAD UR7, UR7, UR8, URZ ;  /* 0x00000008070772a4 */ /* 0x000fe4000f8e023f */
[----:B------:R-:W-:Y:S02]  /*b6b0*/  UIADD3 UR4, UR4, -0x1, URZ ;  /* 0xffffffff04047890 */ /* 0x000fe4000fffe03f */
[----:B------:R-:W-:Y:S02]  /*b6c0*/  ULOP3.LUT UR6, URZ, UR9, URZ, 0x33, !UPT ;  /* 0x000000093f067292 */ /* 0x000fe4000f8e333f */
[----:B------:R-:W-:Y:S01]  /*b6d0*/  UIADD3 UR7, UR31, UR7, URZ ;  /* 0x000000071f077290 */ /* 0x000fe2000fffe03f */
[----:B0-----:R-:W-:Y:S01]  /*b6e0*/  VIADD R0, R0, 0x7f ;  /* 0x0000007f00007836 */ /* 0x001fe20000000000 */
[----:B------:R-:W-:-:S04]  /*b6f0*/  ULDC.64 UR38, c[0x0][0x198] ;  /* 0x0000660000267ab9 */ /* 0x000fc80000000a00 */
[----:B------:R-:W-:-:S04]  /*b700*/  SHF.R.S32.HI R3, RZ, 0x1f, R0 ;  /* 0x0000001fff037819 */ /* 0x000fc80000011400 */
[----:B------:R-:W-:Y:S01]  /*b710*/  LEA.HI R3, R3, R0, RZ, 0x7 ;  /* 0x0000000003037211 */ /* 0x000fe200078f38ff */
[----:B------:R-:W-:Y:S01]  /*b720*/  IMAD.MOV.U32 R0, RZ, RZ, 0x1 ;  /* 0x00000001ff007424 */ /* 0x000fe200078e00ff */
[----:B-1----:R-:W-:Y:S02]  /*b730*/  LOP3.LUT R9, R9, 0x1, RZ, 0xc0, !PT ;  /* 0x0000000109097812 */ /* 0x002fe400078ec0ff */
[----:B------:R-:W-:Y:S01]  /*b740*/  SHF.R.S32.HI R8, RZ, 0x7, R3 ;  /* 0x00000007ff087819 */ /* 0x000fe20000011403 */
[----:B------:R-:W-:-:S04]  /*b750*/  IMAD.MOV.U32 R3, RZ, RZ, RZ ;  /* 0x000000ffff037224 */ /* 0x000fc800078e00ff */
[----:B------:R-:W-:-:S07]  /*b760*/  VIADD R11, R8, 0x1 ;  /* 0x00000001080b7836 */ /* 0x000fce0000000000 */
.L_x_207:
[----:B------:R-:W-:-:S03]  /*b770*/  UMOV UR8, 0xffffffff ;  /* 0xffffffff00087882 */ /* 0x000fc60000000000 */
[----:B------:R-:W-:Y:S05]  /*b780*/  BRA.DIV UR8, `(.L_x_197) ;  /* 0x0000000e08947947 */ /* 0x000fea000b800000 */
[----:B------:R-:W-:-:S13]  /*b790*/  ELECT P6, URZ, PT ;  /* 0x00000000003f782f */ /* 0x000fda00038c0000 */
.L_x_216:
[----:B------:R-:W0:Y:S01]  /*b7a0*/  LDC R4, c[0x0][0x28c] ;  /* 0x0000a300ff047b82 */ /* 0x000e220000000800 */
[----:B------:R-:W-:Y:S01]  /*b7b0*/  BSSY B1, `(.L_x_198) ;  /* 0x0000046000017945 */ /* 0x000fe20003800000 */
[----:B0-----:R-:W-:-:S13]  /*b7c0*/  ISETP.LT.OR P6, PT, R4, 0x1, !P6 ;  /* 0x000000010400780c */ /* 0x001fda00077c1670 */
[----:B------:R-:W-:Y:S05]  /*b7d0*/  @P6 BRA `(.L_x_199) ;  /* 0x00000004000c6947 */ /* 0x000fea0003800000 */
[----:B------:R-:W-:Y:S02]  /*b7e0*/  IMAD R20, R20, 0x2, R9 ;  /* 0x0000000214147824 */ /* 0x000fe400078e0209 */
[----:B------:R-:W-:Y:S02]  /*b7f0*/  IMAD.SHL.U32 R15, R13, 0x100, RZ ;  /* 0x000001000d0f7824 */ /* 0x000fe400078e00ff */
[----:B------:R-:W-:Y:S02]  /*b800*/  IMAD.MOV.U32 R22, RZ, RZ, RZ ;  /* 0x000000ffff167224 */ /* 0x000fe400078e00ff */
[----:B------:R-:W-:Y:S02]  /*b810*/  IMAD.MOV.U32 R4, RZ, RZ, R11 ;  /* 0x000000ffff047224 */ /* 0x000fe400078e000b */
[----:B------:R-:W-:Y:S02]  /*b820*/  IMAD.MOV.U32 R5, RZ, RZ, R0 ;  /* 0x000000ffff057224 */ /* 0x000fe400078e0000 */
[----:B------:R-:W-:-:S02]  /*b830*/  IMAD.MOV.U32 R14, RZ, RZ, R3 ;  /* 0x000000ffff0e7224 */ /* 0x000fc400078e0003 */
[----:B------:R-:W-:-:S07]  /*b840*/  IMAD R21, R20, 0x28, RZ ;  /* 0x0000002814157824 */ /* 0x000fce00078e02ff */
.L_x_202:
[----:B------:R-:W0:Y:S01]  /*b850*/  S2R R20, SR_CgaCtaId ;  /* 0x0000000000147919 */ /* 0x000e220000008800 */
[----:B------:R-:W-:Y:S02]  /*b860*/  MOV R7, 0x400 ;  /* 0x0000040000077802 */ /* 0x000fe40000000f00 */
[----:B------:R-:W-:-:S13]  /*b870*/  LOP3.LUT P1, RZ, R18, 0x7f, RZ, 0xc0, !PT ;  /* 0x0000007f12ff7812 */ /* 0x000fda000782c0ff */
[----:B------:R-:W1:Y:S01]  /*b880*/  @!P1 LDC R13, c[0x0][0x500] ;  /* 0x00014000ff0d9b82 */ /* 0x000e620000000800 */
[----:B0-----:R-:W-:Y:S02]  /*b890*/  LEA R23, R20, R7, 0x18 ;  /* 0x0000000714177211 */ /* 0x001fe400078ec0ff */
[----:B------:R-:W-:-:S03]  /*b8a0*/  SHF.L.U32 R7, R5, 0x1f, RZ ;  /* 0x0000001f05077819 */ /* 0x000fc600000006ff */
[----:B------:R-:W-:-:S04]  /*b8b0*/  IMAD R20, R14, 0x8, R23 ;  /* 0x000000080e147824 */ /* 0x000fc800078e0217 */
[----:B------:R-:W0:Y:S02]  /*b8c0*/  SYNCS.PHASECHK.TRANS64.TRYWAIT P0, [R20+URZ+0x10], R7 ;  /* 0x00001007140075a7 */ /* 0x000e24000800017f */
[----:B01----:R-:W-:Y:S05]  /*b8d0*/  @!P0 BRA `(.L_x_200) ;  /* 0x0000000c00608947 */ /* 0x003fea0003800000 */
.L_x_217:
[----:B0-----:R-:W-:Y:S01]  /*b8e0*/  PRMT R7, R12, 0x9910, RZ ;  /* 0x000099100c077816 */ /* 0x001fe200000000ff */
[----:B------:R0:W-:Y:S03]  /*b8f0*/  @!P1 SYNCS.ARRIVE.TRANS64 RZ, [R20+URZ], R13 ;  /* 0x0000000d14ff99a7 */ /* 0x0001e6000800003f */
[----:B------:R-:W-:-:S13]  /*b900*/  ISETP.NE.AND P0, PT, R7, 0x2, PT ;  /* 0x000000020700780c */ /* 0x000fda0003f05270 */
[----:B0-----:R-:W-:Y:S05]  /*b910*/  @P0 BRA `(.L_x_201) ;  /* 0x0000000000040947 */ /* 0x001fea0003800000 */
[----:B------:R-:W-:Y:S01]  /*b920*/  BPT.TRAP 0x1 ;  /* 0x000000040000795c */ /* 0x000fe20000300000 */
.L_x_201:
[----:B------:R-:W-:Y:S01]  /*b930*/  IMAD R7, R14, 0x4, R9 ;  /* 0x000000040e077824 */ /* 0x000fe200078e0209 */
[----:B------:R-:W-:Y:S01]  /*b940*/  R2UR UR34, R22 ;  /* 0x00000000162272ca */ /* 0x000fe200000e0000 */
[--C-:B------:R-:W-:Y:S01]  /*b950*/  IMAD R13, R14, 0x10000, R23.reuse ;  /* 0x000100000e0d7824 */ /* 0x100fe200078e0217 */
[----:B------:R-:W-:Y:S01]  /*b960*/  R2UR UR33, R20 ;  /* 0x00000000142172ca */ /* 0x000fe200000e0000 */
[----:B------:R-:W-:Y:S01]  /*b970*/  IMAD R7, R7, 0xa00, RZ ;  /* 0x00000a0007077824 */ /* 0x000fe200078e02ff */
[----:B------:R-:W-:Y:S01]  /*b980*/  R2UR UR36, R6 ;  /* 0x00000000062472ca */ /* 0x000fe200000e0000 */
[----:B------:R-:W-:Y:S01]  /*b990*/  VIADD R4, R4, 0xffffffff ;  /* 0xffffffff04047836 */ /* 0x000fe20000000000 */
[----:B------:R-:W-:Y:S01]  /*b9a0*/  R2UR UR24, R13 ;  /* 0x000000000d1872ca */ /* 0x000fe200000e0000 */
[----:B------:R-:W-:Y:S01]  /*b9b0*/  IMAD R7, R7, 0x2, R23 ;  /* 0x0000000207077824 */ /* 0x000fe200078e0217 */
[----:B------:R-:W-:Y:S01]  /*b9c0*/  R2UR UR35, R15 ;  /* 0x000000000f2372ca */ /* 0x000fe200000e0000 */
[----:B------:R-:W-:Y:S01]  /*b9d0*/  UIADD3 UR14, UP0, UR38, 0xf0, URZ ;  /* 0x000000f0260e7890 */ /* 0x000fe2000ff1e03f */
[----:B------:R-:W-:Y:S01]  /*b9e0*/  R2UR UR19, R21 ;  /* 0x00000000151372ca */ /* 0x000fe200000e0000 */
[----:B------:R-:W-:Y:S01]  /*b9f0*/  UIADD3 UR40, UP1, UR38, 0x1f0, URZ ;  /* 0x000001f026287890 */ /* 0x000fe2000ff3e03f */
[----:B------:R-:W-:Y:S01]  /*ba00*/  R2UR UR8, R7 ;  /* 0x00000000070872ca */ /* 0x000fe200000e0000 */
[----:B------:R-:W-:Y:S01]  /*ba10*/  UIADD3.X UR15, URZ, UR39, URZ, UP0, !UPT ;  /* 0x000000273f0f7290 */ /* 0x000fe200087fe43f */
[----:B------:R-:W-:Y:S01]  /*ba20*/  ISETP.GT.AND P1, PT, R4, 0x1, PT ;  /* 0x000000010400780c */ /* 0x000fe20003f24270 */
[----:B------:R-:W-:Y:S01]  /*ba30*/  UIADD3 UR26, UR34, 0x40, URZ ;  /* 0x00000040221a7890 */ /* 0x000fe2000fffe03f */
[----:B------:R-:W-:Y:S01]  /*ba40*/  VIADD R14, R14, 0x1 ;  /* 0x000000010e0e7836 */ /* 0x000fe20000000000 */
[----:B------:R-:W-:Y:S01]  /*ba50*/  UIADD3.X UR41, URZ, UR39, URZ, UP1, !UPT ;  /* 0x000000273f297290 */ /* 0x000fe20008ffe43f */
[----:B------:R-:W-:Y:S01]  /*ba60*/  VIADD R22, R22, 0x80 ;  /* 0x0000008016167836 */ /* 0x000fe20000000000 */
[----:B------:R-:W-:-:S02]  /*ba70*/  UIADD3 UR32, UR24, 0x100, URZ ;  /* 0x0000010018207890 */ /* 0x000fc4000fffe03f */
[----:B------:R-:W-:Y:S01]  /*ba80*/  UIADD3 UR24, UR24, 0x8100, URZ ;  /* 0x0000810018187890 */ /* 0x000fe2000fffe03f */
[----:B------:R-:W-:Y:S01]  /*ba90*/  ISETP.NE.AND P0, PT, R14, 0x2, PT ;  /* 0x000000020e00780c */ /* 0x000fe20003f05270 */
[----:B------:R-:W-:Y:S01]  /*baa0*/  UMOV UR22, 0x0 ;  /* 0x0000000000167882 */ /* 0x000fe20000000000 */
[----:B------:R-:W-:Y:S01]  /*bab0*/  UMOV UR23, 0x10000000 ;  /* 0x1000000000177882 */ /* 0x000fe20000000000 */
[----:B------:R-:W-:Y:S01]  /*bac0*/  UIADD3 UR16, UR8, 0x20100, URZ ;  /* 0x0002010008107890 */ /* 0x000fe2000fffe03f */
[----:B------:R-:W-:Y:S01]  /*bad0*/  SEL R20, RZ, 0x1, P0 ;  /* 0x00000001ff147807 */ /* 0x000fe20000000000 */
[----:B------:R-:W-:Y:S01]  /*bae0*/  UIADD3 UR8, UR8, 0x22900, URZ ;  /* 0x0002290008087890 */ /* 0x000fe2000fffe03f */
[----:B------:R0:W-:Y:S01]  /*baf0*/  UTMALDG.3D [UR32], [UR14], desc[UR22] ;  /* 0x000016200e0075b4 */ /* 0x0001e20008011000 */
[----:B------:R-:W-:Y:S01]  /*bb00*/  UMOV UR25, UR33 ;  /* 0x0000002100197c82 */ /* 0x000fe20008000000 */
[----:B------:R-:W-:Y:S01]  /*bb10*/  UMOV UR28, UR36 ;  /* 0x00000024001c7c82 */ /* 0x000fe20008000000 */
        /* <DEDUP_REMOVED lines=8> */
[----:B------:R0:W-:Y:S01]  /*bba0*/  UTMALDG.3D [UR24], [UR14], desc[UR22] ;  /* 0x000016180e0075b4 */ /* 0x0001e20008011000 */
[----:B------:R-:W-:Y:S01]  /*bbb0*/  UMOV UR10, UR26 ;  /* 0x0000001a000a7c82 */ /* 0x000fe20008000000 */
[----:B------:R-:W-:-:S02]  /*bbc0*/  LOP3.LUT R5, R5, R20, RZ, 0x3c, !PT ;  /* 0x0000001405057212 */ /* 0x000fc400078e3cff */
[----:B------:R-:W-:Y:S01]  /*bbd0*/  SEL R14, R14, RZ, P0 ;  /* 0x000000ff0e0e7207 */ /* 0x000fe20000000000 */
[----:B------:R0:W-:Y:S01]  /*bbe0*/  UTMALDG.3D.MULTICAST [UR16], [UR40], UR13, desc[UR22] ;  /* 0x00001610280073b4 */ /* 0x0001e2000801180d */
[----:B------:R0:W-:Y:S02]  /*bbf0*/  UTMALDG.3D.MULTICAST [UR8], [UR40], UR13, desc[UR22] ;  /* 0x00001608280073b4 */ /* 0x0001e4000801180d */
[----:B0-----:R-:W-:Y:S05]  /*bc00*/  @P1 BRA `(.L_x_202) ;  /* 0xfffffffc00101947 */ /* 0x001fea000383ffff */
.L_x_199:
[----:B------:R-:W-:Y:S05]  /*bc10*/  BSYNC B1 ;  /* 0x0000000000017941 */ /* 0x000fea0003800000 */
.L_x_198:
[----:B------:R-:W-:Y:S01]  /*bc20*/  LOP3.LUT P1, RZ, R10, 0xff, RZ, 0xc0, !PT ;  /* 0x000000ff0aff7812 */ /* 0x000fe2000782c0ff */
[----:B------:R-:W-:Y:S01]  /*bc30*/  IMAD.IADD R3, R8, 0x1, R3 ;  /* 0x0000000108037824 */ /* 0x000fe200078e0203 */
[----:B------:R-:W-:Y:S01]  /*bc40*/  IADD3 R16, P2, R16, UR30, RZ ;  /* 0x0000001e10107c10 */ /* 0x000fe2000ff5e0ff */
[----:B------:R-:W-:Y:S01]  /*bc50*/  ULDC.64 UR8, c[0x0][0x650] ;  /* 0x0001940000087ab9 */ /* 0x000fe20000000a00 */
[----:B------:R-:W-:Y:S01]  /*bc60*/  BSSY B1, `(.L_x_203) ;  /* 0x000006c000017945 */ /* 0x000fe20003800000 */
[----:B------:R-:W-:Y:S01]  /*bc70*/  IMAD.MOV.U32 R13, RZ, RZ, -0x1 ;  /* 0xffffffffff0d7424 */ /* 0x000fe200078e00ff */
[----:B------:R-:W-:Y:S01]  /*bc80*/  ISETP.GT.U32.AND P0, PT, R3, 0x1, PT ;  /* 0x000000010300780c */ /* 0x000fe20003f04070 */
[----:B------:R-:W-:Y:S01]  /*bc90*/  IMAD.MOV.U32 R20, RZ, RZ, -0x1 ;  /* 0xffffffffff147424 */ /* 0x000fe200078e00ff */
[----:B------:R-:W-:Y:S02]  /*bca0*/  SHF.R.U32.HI R4, RZ, 0x1, R3 ;  /* 0x00000001ff047819 */ /* 0x000fe40000011603 */
[----:B------:R-:W-:-:S02]  /*bcb0*/  ISETP.LT.U32.AND P0, PT, R8, 0x2, P0 ;  /* 0x000000020800780c */ /* 0x000fc40000701070 */
[----:B------:R-:W-:Y:S01]  /*bcc0*/  IADD3.X R17, R17, UR7, RZ, P2, !PT ;  /* 0x0000000711117c10 */ /* 0x000fe200097fe4ff */
[----:B------:R-:W0:Y:S01]  /*bcd0*/  @P1 S2R R6, SR_CgaCtaId ;  /* 0x0000000000061919 */ /* 0x000e220000008800 */
[----:B------:R-:W-:Y:S02]  /*bce0*/  @P1 MOV R5, 0x400 ;  /* 0x0000040000051802 */ /* 0x000fe40000000f00 */
[----:B------:R-:W-:Y:S02]  /*bcf0*/  ISETP.GE.U32.AND P2, PT, R16, UR8, PT ;  /* 0x0000000810007c0c */ /* 0x000fe4000bf46070 */
[----:B------:R-:W-:Y:S02]  /*bd00*/  LOP3.LUT R4, R4, 0x1, RZ, 0xc0, !PT ;  /* 0x0000000104047812 */ /* 0x000fe400078ec0ff */
[----:B------:R-:W-:Y:S02]  /*bd10*/  LOP3.LUT R3, R3, 0x1, RZ, 0xc0, !PT ;  /* 0x0000000103037812 */ /* 0x000fe400078ec0ff */
[----:B------:R-:W-:-:S02]  /*bd20*/  PRMT R10, RZ, 0x7610, R10 ;  /* 0x00007610ff0a7816 */ /* 0x000fc4000000000a */
[----:B0-----:R-:W-:Y:S01]  /*bd30*/  @P1 LEA R5, R6, R5, 0x18 ;  /* 0x0000000506051211 */ /* 0x001fe200078ec0ff */
[----:B------:R-:W-:-:S03]  /*bd40*/  IMAD.MOV.U32 R6, RZ, RZ, -0x1 ;  /* 0xffffffffff067424 */ /* 0x000fc600078e00ff */
[----:B------:R0:W-:Y:S01]  /*bd50*/  @P1 SYNCS.ARRIVE.TRANS64.A1T0 RZ, [R5+URZ+0x38], RZ ;  /* 0x000038ff05ff19a7 */ /* 0x0001e2000810003f */
[----:B------:R-:W-:-:S04]  /*bd60*/  ISETP.NE.U32.AND P1, PT, R4, 0x1, PT ;  /* 0x000000010400780c */ /* 0x000fc80003f25070 */
[----:B------:R-:W-:Y:S02]  /*bd70*/  ISETP.GT.U32.AND P1, PT, R8, 0x1, !P1 ;  /* 0x000000010800780c */ /* 0x000fe40004f24070 */
[----:B0-----:R-:W-:Y:S02]  /*bd80*/  SEL R5, RZ, 0x1, !P0 ;  /* 0x00000001ff057807 */ /* 0x001fe40004000000 */
[----:B------:R-:W-:Y:S02]  /*bd90*/  ISETP.GE.U32.AND.EX P0, PT, R17, UR9, PT, P2 ;  /* 0x0000000911007c0c */ /* 0x000fe4000bf06120 */
[----:B------:R-:W-:-:S04]  /*bda0*/  SEL R4, RZ, 0x1, !P1 ;  /* 0x00000001ff047807 */ /* 0x000fc80004800000 */
[----:B------:R-:W-:Y:S02]  /*bdb0*/  LOP3.LUT R0, R4, R0, R5, 0x96, !PT ;  /* 0x0000000004007212 */ /* 0x000fe400078e9605 */
[----:B------:R-:W-:-:S05]  /*bdc0*/  PRMT R4, RZ, 0x7610, R4 ;  /* 0x00007610ff047816 */ /* 0x000fca0000000004 */
[----:B------:R-:W-:Y:S05]  /*bdd0*/  @P0 BRA `(.L_x_204) ;  /* 0x0000000400500947 */ /* 0x000fea0003800000 */
[----:B------:R-:W0:Y:S01]  /*bde0*/  S2R R15, SR_CTAID.X ;  /* 0x00000000000f7919 */ /* 0x000e220000002500 */
[----:B------:R-:W-:Y:S01]  /*bdf0*/  ULDC.64 UR8, c[0x0][0x628] ;  /* 0x00018a0000087ab9 */ /* 0x000fe20000000a00 */
[----:B------:R-:W1:Y:S01]  /*be00*/  LDC R20, c[0x0][0x144] ;  /* 0x00005100ff147b82 */ /* 0x000e620000000800 */
[----:B------:R-:W-:Y:S01]  /*be10*/  ISETP.NE.U32.AND P0, PT, RZ, UR8, PT ;  /* 0x00000008ff007c0c */ /* 0x000fe2000bf05070 */
[----:B------:R-:W2:Y:S01]  /*be20*/  S2R R13, SR_CTAID.Y ;  /* 0x00000000000d7919 */ /* 0x000ea20000002600 */
[----:B------:R-:W-:Y:S01]  /*be30*/  ULDC UR11, c[0x0][0x630] ;  /* 0x00018c00000b7ab9 */ /* 0x000fe20000000800 */
[----:B------:R-:W-:Y:S01]  /*be40*/  ULDC UR12, c[0x0][0x150] ;  /* 0x00005400000c7ab9 */ /* 0x000fe20000000800 */
[----:B------:R-:W-:Y:S01]  /*be50*/  ISETP.NE.AND.EX P0, PT, RZ, UR9, PT, P0 ;  /* 0x00000009ff007c0c */ /* 0x000fe2000bf05300 */
[----:B------:R-:W-:Y:S02]  /*be60*/  IMAD.MOV.U32 R4, RZ, RZ, R16 ;  /* 0x000000ffff047224 */ /* 0x000fe400078e0010 */
[----:B------:R-:W-:Y:S01]  /*be70*/  IMAD.MOV.U32 R5, RZ, RZ, R17 ;  /* 0x000000ffff057224 */ /* 0x000fe200078e0011 */
[----:B0-----:R-:W-:-:S09]  /*be80*/  I2FP.F32.U32 R22, R15 ;  /* 0x0000000f00167245 */ /* 0x001fd20000201000 */
[----:B------:R-:W-:Y:S05]  /*be90*/  @!P0 BRA `(.L_x_205) ;  /* 0x0000000000288947 */ /* 0x000fea0003800000 */
[----:B------:R-:W-:Y:S02]  /*bea0*/  ULDC UR10, c[0x0][0x634] ;  /* 0x00018d00000a7ab9 */ /* 0x000fe40000000800 */
[----:B------:R-:W-:-:S05]  /*beb0*/  IADD3 R5, P0, R16, UR10, RZ ;  /* 0x0000000a10057c10 */ /* 0x000fca000ff1e0ff */
[----:B------:R-:W-:-:S04]  /*bec0*/  IMAD.X R21, RZ, RZ, R17, P0 ;  /* 0x000000ffff157224 */ /* 0x000fc800000e0611 */
[----:B------:R-:W-:-:S04]  /*bed0*/  IMAD.WIDE.U32 R6, R21, UR8, RZ ;  /* 0x0000000815067c25 */ /* 0x000fc8000f8e00ff */
[----:B------:R-:W-:-:S04]  /*bee0*/  IMAD.WIDE.U32 R6, P0, R5, UR9, R6 ;  /* 0x0000000905067c25 */ /* 0x000fc8000f800006 */
[----:B------:R-:W-:-:S04]  /*bef0*/  IMAD.WIDE.U32 R4, R5, UR8, RZ ;  /* 0x0000000805047c25 */ /* 0x000fc8000f8e00ff */
[----:B------:R-:W-:Y:S01]  /*bf00*/  IMAD.MOV.U32 R4, RZ, RZ, R7 ;  /* 0x000000ffff047224 */ /* 0x000fe200078e0007 */
[----:B------:R-:W-:Y:S01]  /*bf10*/  IADD3 RZ, P1, R5, R6, RZ ;  /* 0x0000000605ff7210 */ /* 0x000fe20007f3e0ff */
[----:B------:R-:W-:-:S04]  /*bf20*/  IMAD.X R5, RZ, RZ, RZ, P0 ;  /* 0x000000ffff057224 */ /* 0x000fc800000e06ff */
[----:B------:R-:W-:-:S08]  /*bf30*/  IMAD.WIDE.U32.X R4, R21, UR9, R4, P1 ;  /* 0x0000000915047c25 */ /* 0x000fd000088e0404 */
.L_x_205:
[----:B------:R-:W-:Y:S01]  /*bf40*/  FMUL R22, R22, UR12 ;  /* 0x0000000c16167c20 */ /* 0x000fe20008400000 */
[--C-:B------:R-:W-:Y:S01]  /*bf50*/  SHF.R.U64 R14, R4, UR11, R5.reuse ;  /* 0x0000000b040e7c19 */ /* 0x100fe20008001205 */
[----:B------:R-:W-:Y:S01]  /*bf60*/  ULDC.64 UR8, c[0x0][0x620] ;  /* 0x0001880000087ab9 */ /* 0x000fe20000000a00 */
[----:B------:R-:W-:Y:S01]  /*bf70*/  SHF.R.U32.HI R4, RZ, UR11, R5 ;  /* 0x0000000bff047c19 */ /* 0x000fe20008011605 */
[----:B------:R-:W-:Y:S01]  /*bf80*/  ULDC.64 UR10, c[0x0][0x640] ;  /* 0x00019000000a7ab9 */ /* 0x000fe20000000a00 */
[----:B------:R-:W-:Y:S01]  /*bf90*/  IADD3 R5, P0, RZ, -R14, RZ ;  /* 0x8000000eff057210 */ /* 0x000fe20007f1e0ff */
[----:B------:R-:W0:Y:S04]  /*bfa0*/  F2I.U32.TRUNC.NTZ R22, R22 ;  /* 0x0000001600167305 */ /* 0x000e28000020f000 */
[----:B------:R-:W-:Y:S01]  /*bfb0*/  IMAD.X R4, RZ, RZ, ~R4, P0 ;  /* 0x000000ffff047224 */ /* 0x000fe200000e0e04 */
[----:B------:R-:W-:-:S03]  /*bfc0*/  ISETP.NE.U32.AND P0, PT, RZ, UR10, PT ;  /* 0x0000000aff007c0c */ /* 0x000fc6000bf05070 */
[----:B------:R-:W-:Y:S01]  /*bfd0*/  IMAD R4, R4, UR8, RZ ;  /* 0x0000000804047c24 */ /* 0x000fe2000f8e02ff */
[----:B------:R-:W-:-:S03]  /*bfe0*/  ISETP.NE.AND.EX P0, PT, RZ, UR11, PT, P0 ;  /* 0x0000000bff007c0c */ /* 0x000fc6000bf05300 */
[C---:B------:R-:W-:Y:S01]  /*bff0*/  IMAD R7, R5.reuse, UR9, R4 ;  /* 0x0000000905077c24 */ /* 0x040fe2000f8e0204 */
[----:B------:R-:W-:Y:S01]  /*c000*/  ULDC UR9, c[0x0][0x154] ;  /* 0x0000550000097ab9 */ /* 0x000fe20000000800 */
[----:B------:R-:W-:Y:S01]  /*c010*/  IMAD.WIDE.U32 R4, R5, UR8, R16 ;  /* 0x0000000805047c25 */ /* 0x000fe2000f8e0010 */
[----:B------:R-:W-:-:S03]  /*c020*/  ULDC UR8, c[0x0][0x618] ;  /* 0x0001860000087ab9 */ /* 0x000fc60000000800 */
[----:B0-----:R-:W-:Y:S02]  /*c030*/  IMAD.MOV R6, RZ, RZ, -R22 ;  /* 0x000000ffff067224 */ /* 0x001fe400078e0a16 */
[----:B------:R-:W-:Y:S02]  /*c040*/  IMAD.IADD R5, R5, 0x1, R7 ;  /* 0x0000000105057824 */ /* 0x000fe400078e0207 */
[----:B-1----:R-:W-:Y:S01]  /*c050*/  IMAD R15, R20, R6, R15 ;  /* 0x00000006140f7224 */ /* 0x002fe200078e020f */
[----:B--2---:R-:W-:Y:S01]  /*c060*/  I2FP.F32.U32 R6, R13 ;  /* 0x0000000d00067245 */ /* 0x004fe20000201000 */
[----:B------:R-:W0:Y:S01]  /*c070*/  LDC R20, c[0x0][0x148] ;  /* 0x00005200ff147b82 */ /* 0x000e220000000800 */
[--C-:B------:R-:W-:Y:S02]  /*c080*/  SHF.R.U64 R21, R4, UR8, R5.reuse ;  /* 0x0000000804157c19 */ /* 0x100fe40008001205 */
[----:B------:R-:W-:Y:S01]  /*c090*/  SHF.R.U32.HI R4, RZ, UR8, R5 ;  /* 0x00000008ff047c19 */ /* 0x000fe20008011605 */
[----:B------:R-:W-:Y:S01]  /*c0a0*/  FMUL R6, R6, UR9 ;  /* 0x0000000906067c20 */ /* 0x000fe20008400000 */
[----:B------:R-:W-:-:S02]  /*c0b0*/  ULDC UR8, c[0x0][0x608] ;  /* 0x0001820000087ab9 */ /* 0x000fc40000000800 */
[--C-:B------:R-:W-:Y:S01]  /*c0c0*/  SHF.R.U64 R23, R21, UR8, R4.reuse ;  /* 0x0000000815177c19 */ /* 0x100fe20008001204 */
[----:B------:R1:W2:Y:S01]  /*c0d0*/  F2I.U32.TRUNC.NTZ R24, R6 ;  /* 0x0000000600187305 */ /* 0x0002a2000020f000 */
[----:B------:R-:W-:Y:S01]  /*c0e0*/  SHF.R.U32.HI R4, RZ, UR8, R4 ;  /* 0x00000008ff047c19 */ /* 0x000fe20008011604 */
[----:B------:R-:W-:-:S03]  /*c0f0*/  ULDC UR8, c[0x0][0x658] ;  /* 0x0001960000087ab9 */ /* 0x000fc60000000800 */
[--C-:B------:R-:W-:Y:S02]  /*c100*/  SHF.R.U64 R22, R23, UR8, R4.reuse ;  /* 0x0000000817167c19 */ /* 0x100fe40008001204 */
[----:B------:R-:W-:-:S03]  /*c110*/  SHF.R.U32.HI R25, RZ, UR8, R4 ;  /* 0x00000008ff197c19 */ /* 0x000fc60008011604 */
[----:B------:R-:W-:Y:S02]  /*c120*/  IMAD.MOV.U32 R4, RZ, RZ, R22 ;  /* 0x000000ffff047224 */ /* 0x000fe400078e0016 */
[----:B------:R-:W-:Y:S01]  /*c130*/  IMAD.MOV.U32 R5, RZ, RZ, R25 ;  /* 0x000000ffff057224 */ /* 0x000fe200078e0019 */
[----:B-1----:R-:W-:Y:S06]  /*c140*/  @!P0 BRA `(.L_x_206) ;  /* 0x0000000000288947 */ /* 0x002fec0003800000 */
        /* <DEDUP_REMOVED lines=10> */
.L_x_206:
[----:B------:R-:W-:Y:S01]  /*c1f0*/  ISETP.NE.AND P0, PT, R2, 0x1, PT ;  /* 0x000000010200780c */ /* 0x000fe20003f05270 */
[----:B------:R-:W-:Y:S01]  /*c200*/  ULDC UR8, c[0x0][0x648] ;  /* 0x0001920000087ab9 */ /* 0x000fe20000000800 */
[----:B------:R-:W-:Y:S01]  /*c210*/  LOP3.LUT R23, R23, UR6, RZ, 0xc0, !PT ;  /* 0x0000000617177c12 */ /* 0x000fe2000f8ec0ff */
[----:B--2---:R-:W-:Y:S01]  /*c220*/  IMAD.MOV R24, RZ, RZ, -R24 ;  /* 0x000000ffff187224 */ /* 0x004fe200078e0a18 */
[----:B------:R-:W-:Y:S01]  /*c230*/  SHF.R.U64 R4, R4, UR8, R5 ;  /* 0x0000000804047c19 */ /* 0x000fe20008001205 */
[----:B------:R-:W-:Y:S01]  /*c240*/  ULDC UR8, c[0x0][0x638] ;  /* 0x00018e0000087ab9 */ /* 0x000fe20000000800 */
[----:B------:R-:W-:Y:S01]  /*c250*/  LOP3.LUT R21, R21, UR4, RZ, 0xc0, !PT ;  /* 0x0000000415157c12 */ /* 0x000fe2000f8ec0ff */
[----:B------:R-:W-:Y:S01]  /*c260*/  ULDC UR9, c[0x0][0x610] ;  /* 0x0001840000097ab9 */ /* 0x000fe20000000800 */
[----:B------:R-:W-:Y:S02]  /*c270*/  IMAD.MOV.U32 R6, RZ, RZ, R14 ;  /* 0x000000ffff067224 */ /* 0x000fe400078e000e */
[----:B------:R-:W-:-:S02]  /*c280*/  IMAD.MOV R5, RZ, RZ, -R4 ;  /* 0x000000ffff057224 */ /* 0x000fc400078e0a04 */
[----:B------:R-:W-:Y:S02]  /*c290*/  IMAD R4, R4, UR5, R23 ;  /* 0x0000000504047c24 */ /* 0x000fe4000f8e0217 */
[----:B0-----:R-:W-:Y:S02]  /*c2a0*/  @P0 IMAD R15, R20, R24, R13 ;  /* 0x00000018140f0224 */ /* 0x001fe400078e020d */
[----:B------:R-:W-:Y:S01]  /*c2b0*/  IMAD R22, R5, UR8, R22 ;  /* 0x0000000805167c24 */ /* 0x000fe2000f8e0216 */
[----:B------:R-:W-:Y:S01]  /*c2c0*/  ULDC UR8, c[0x0][0x600] ;  /* 0x0001800000087ab9 */ /* 0x000fe20000000800 */
[----:B------:R-:W-:Y:S02]  /*c2d0*/  IMAD R15, R4, UR9, R15 ;  /* 0x00000009040f7c24 */ /* 0x000fe4000f8e020f */
[----:B------:R-:W-:Y:S02]  /*c2e0*/  IMAD R22, R22, UR8, R21 ;  /* 0x0000000816167c24 */ /* 0x000fe4000f8e0215 */
[----:B------:R-:W-:-:S03]  /*c2f0*/  IMAD.MOV.U32 R4, RZ, RZ, 0x1 ;  /* 0x00000001ff047424 */ /* 0x000fc600078e00ff */
[----:B------:R-:W-:Y:S02]  /*c300*/  SEL R20, R22, R15, !P0 ;  /* 0x0000000f16147207 */ /* 0x000fe40004000000 */
[----:B------:R-:W-:-:S07]  /*c310*/  SEL R13, R15, R22, !P0 ;  /* 0x000000160f0d7207 */ /* 0x000fce0004000000 */
.L_x_204:
[----:B------:R-:W-:Y:S05]  /*c320*/  BSYNC B1 ;  /* 0x0000000000017941 */ /* 0x000fea0003800000 */
.L_x_203:
[----:B------:R-:W-:-:S13]  /*c330*/  LOP3.LUT P0, RZ, R4, 0xff, RZ, 0xc0, !PT ;  /* 0x000000ff04ff7812 */ /* 0x000fda000780c0ff */
[----:B------:R-:W-:Y:S05]  /*c340*/  @P0 BRA `(.L_x_207) ;  /* 0xfffffff400080947 */ /* 0x000fea000383ffff */
[----:B------:R-:W-:Y:S05]  /*c350*/  BSYNC B0 ;  /* 0x0000000000007941 */ /* 0x000fea0003800000 */
.L_x_196:
[----:B------:R-:W-:-:S03]  /*c360*/  UMOV UR8, 0xffffffff ;  /* 0xffffffff00087882 */ /* 0x000fc60000000000 */
[----:B------:R-:W-:Y:S05]  /*c370*/  BRA.DIV UR8, `(.L_x_208) ;  /* 0x0000000208cc7947 */ /* 0x000fea000b800000 */
[----:B------:R-:W-:-:S13]  /*c380*/  ELECT P6, URZ, PT ;  /* 0x00000000003f782f */ /* 0x000fda00038c0000 */
.L_x_220:
[----:B------:R-:W-:Y:S04]  /*c390*/  BSSY B0, `(.L_x_209) ;  /* 0x0000019000007945 */ /* 0x000fe80003800000 */
[----:B------:R-:W-:Y:S05]  /*c3a0*/  @!P6 BRA `(.L_x_210) ;  /* 0x00000000005ce947 */ /* 0x000fea0003800000 */
[----:B------:R-:W-:-:S04]  /*c3b0*/  LOP3.LUT R19, R19, 0x2, RZ, 0xfc, !PT ;  /* 0x0000000213137812 */ /* 0x000fc800078efcff */
[----:B------:R-:W-:-:S13]  /*c3c0*/  ISETP.NE.AND P0, PT, R19, 0x3, PT ;  /* 0x000000031300780c */ /* 0x000fda0003f05270 */
[----:B------:R-:W-:Y:S05]  /*c3d0*/  @!P0 BRA `(.L_x_211) ;  /* 0x0000000000048947 */ /* 0x000fea0003800000 */
[----:B------:R-:W-:Y:S01]  /*c3e0*/  BPT.TRAP 0x1 ;  /* 0x000000040000795c */ /* 0x000fe20000300000 */
.L_x_211:
[----:B------:R-:W0:Y:S01]  /*c3f0*/  S2R R5, SR_CgaCtaId ;  /* 0x0000000000057919 */ /* 0x000e220000008800 */
[----:B------:R-:W-:Y:S02]  /*c400*/  MOV R2, 0x400 ;  /* 0x0000040000027802 */ /* 0x000fe40000000f00 */
[----:B------:R-:W-:Y:S02]  /*c410*/  SHF.L.U32 R4, R0, 0x1f, RZ ;  /* 0x0000001f00047819 */ /* 0x000fe400000006ff */
[----:B0-----:R-:W-:-:S05]  /*c420*/  LEA R2, R5, R2, 0x18 ;  /* 0x0000000205027211 */ /* 0x001fca00078ec0ff */
[----:B------:R-:W-:-:S04]  /*c430*/  VIADD R2, R2, 0x10 ;  /* 0x0000001002027836 */ /* 0x000fc80000000000 */
[C---:B------:R-:W-:Y:S02]  /*c440*/  IMAD R7, R3.reuse, 0x8, R2 ;  /* 0x0000000803077824 */ /* 0x040fe400078e0202 */
[----:B------:R-:W-:Y:S02]  /*c450*/  VIADD R3, R3, 0x1 ;  /* 0x0000000103037836 */ /* 0x000fe40000000000 */
[----:B------:R-:W0:Y:S03]  /*c460*/  SYNCS.PHASECHK.TRANS64.TRYWAIT P0, [R7+URZ], R4 ;  /* 0x00000004070075a7 */ /* 0x000e26000800017f */
[----:B------:R-:W-:-:S04]  /*c470*/  ISETP.NE.AND P1, PT, R3, 0x2, PT ;  /* 0x000000020300780c */ /* 0x000fc80003f25270 */
[----:B------:R-:W-:Y:S02]  /*c480*/  SEL R5, RZ, 0x1, P1 ;  /* 0x00000001ff057807 */ /* 0x000fe40000800000 */
[----:B------:R-:W-:Y:S02]  /*c490*/  SEL R3, R3, RZ, P1 ;  /* 0x000000ff03037207 */ /* 0x000fe40000800000 */
[----:B------:R-:W-:Y:S01]  /*c4a0*/  LOP3.LUT R0, R0, R5, RZ, 0x3c, !PT ;  /* 0x0000000500007212 */ /* 0x000fe200078e3cff */
[----:B0-----:R-:W-:Y:S06]  /*c4b0*/  @!P0 BRA `(.L_x_212) ;  /* 0x00000000009c8947 */ /* 0x001fec0003800000 */
.L_x_221:
[----:B------:R-:W-:Y:S01]  /*c4c0*/  IMAD R3, R3, 0x8, R2 ;  /* 0x0000000803037824 */ /* 0x000fe200078e0202 */
[----:B------:R-:W-:-:S07]  /*c4d0*/  SHF.L.U32 R0, R0, 0x1f, RZ ;  /* 0x0000001f00007819 */ /* 0x000fce00000006ff */
.L_x_213:
[----:B-1----:R1:W2:Y:S02]  /*c4e0*/  SYNCS.PHASECHK.TRANS64.TRYWAIT P0, [R3+URZ], R0 ;  /* 0x00000000030075a7 */ /* 0x0022a4000800017f */
[----:B--2---:R-:W-:Y:S05]  /*c4f0*/  @!P0 NANOSLEEP.SYNCS 0x989680 ;  /* 0x009896800000895d */ /* 0x004fea0003900000 */
[----:B------:R-:W2:Y:S02]  /*c500*/  @!P0 SYNCS.PHASECHK.TRANS64 P0, [R3+URZ], R0 ;  /* 0x00000000030085a7 */ /* 0x000ea4000800007f */
[----:B--2---:R-:W-:Y:S05]  /*c510*/  @!P0 BRA `(.L_x_213) ;  /* 0xfffffffc00f08947 */ /* 0x004fea000383ffff */
.L_x_210:
[----:B------:R-:W-:Y:S05]  /*c520*/  BSYNC B0 ;  /* 0x0000000000007941 */ /* 0x000fea0003800000 */
.L_x_209:
[----:B------:R-:W-:Y:S05]  /*c530*/  EXIT ;  /* 0x000000000000794d */ /* 0x000fea0003800000 */
.L_x_21:
[----:B---3--:R3:W4:Y:S02]  /*c540*/  SYNCS.PHASECHK.TRANS64.TRYWAIT P1, [R3+URZ], R0 ;  /* 0x00000000030075a7 */ /* 0x008724000802017f */
[----:B----4-:R-:W-:Y:S05]  /*c550*/  @!P1 NANOSLEEP.SYNCS 0x989680 ;  /* 0x009896800000995d */ /* 0x010fea0003900000 */
[----:B------:R-:W4:Y:S02]  /*c560*/  @!P1 SYNCS.PHASECHK.TRANS64 P1, [R3+URZ], R0 ;  /* 0x00000000030095a7 */ /* 0x000f24000802007f */
[----:B----4-:R-:W-:Y:S05]  /*c570*/  @!P1 BRA `(.L_x_21) ;  /* 0xfffffffc00f09947 */ /* 0x010fea000383ffff */
[----:B------:R-:W-:Y:S05]  /*c580*/  BRA `(.L_x_20) ;  /* 0xffffff4c00d07947 */ /* 0x000fea000383ffff */
.L_x_26:
[----:B-1----:R1:W2:Y:S02]  /*c590*/  SYNCS.PHASECHK.TRANS64.TRYWAIT P1, [R5+URZ], R4 ;  /* 0x00000004050075a7 */ /* 0x0022a4000802017f */
[----:B--2---:R-:W-:Y:S05]  /*c5a0*/  @!P1 NANOSLEEP.SYNCS 0x989680 ;  /* 0x009896800000995d */ /* 0x004fea0003900000 */
[----:B------:R-:W2:Y:S02]  /*c5b0*/  @!P1 SYNCS.PHASECHK.TRANS64 P1, [R5+URZ], R4 ;  /* 0x00000004050095a7 */ /* 0x000ea4000802007f */
[----:B--2---:R-:W-:Y:S05]  /*c5c0*/  @!P1 BRA `(.L_x_26) ;  /* 0xfffffffc00f09947 */ /* 0x004fea000383ffff */
[----:B------:R-:W-:Y:S05]  /*c5d0*/  BRA `(.L_x_25) ;  /* 0xffffff6c00ec7947 */ /* 0x000fea000383ffff */
.L_x_197:
[----:B------:R-:W-:Y:S01]  /*c5e0*/  BSSY B1, `(.L_x_214) ;  /* 0x0000006000017945 */ /* 0x000fe20003800000 */
[----:B------:R-:W-:-:S07]  /*c5f0*/  IMAD.MOV.U32 R15, RZ, RZ, -0x1 ;  /* 0xffffffffff0f7424 */ /* 0x000fce00078e00ff */
[----:B------:R-:W-:Y:S05]  /*c600*/  WARPSYNC.COLLECTIVE R15, `(.L_x_215) ;  /* 0x000000000f0c7348 */ /* 0x000fea0003c00000 */
[----:B------:R-:W-:Y:S02]  /*c610*/  ELECT P6, UR62, PT ;  /* 0x00000000003e782f */ /* 0x000fe400038c0000 */
[----:B------:R-:W-:Y:S01]  /*c620*/  MOV R14, UR62 ;  /* 0x0000003e000e7c02 */ /* 0x000fe20008000f00 */
[----:B------:R-:W-:Y:S10]  /*c630*/  ENDCOLLECTIVE ;  /* 0x000000000000791b */ /* 0x000ff40003800000 */
.L_x_215:
[----:B------:R-:W-:Y:S05]  /*c640*/  BSYNC B1 ;  /* 0x0000000000017941 */ /* 0x000fea0003800000 */
.L_x_214:
[----:B------:R-:W-:Y:S05]  /*c650*/  BRA `(.L_x_216) ;  /* 0xfffffff000507947 */ /* 0x000fea000383ffff */
.L_x_200:
[----:B0-----:R0:W1:Y:S02]  /*c660*/  SYNCS.PHASECHK.TRANS64.TRYWAIT P0, [R20+URZ+0x10], R7 ;  /* 0x00001007140075a7 */ /* 0x001064000800017f */
[----:B-1----:R-:W-:Y:S05]  /*c670*/  @!P0 NANOSLEEP.SYNCS 0x989680 ;  /* 0x009896800000895d */ /* 0x002fea0003900000 */
[----:B------:R-:W1:Y:S02]  /*c680*/  @!P0 SYNCS.PHASECHK.TRANS64 P0, [R20+URZ+0x10], R7 ;  /* 0x00001007140085a7 */ /* 0x000e64000800007f */
[----:B-1----:R-:W-:Y:S05]  /*c690*/  @!P0 BRA `(.L_x_200) ;  /* 0xfffffffc00f08947 */ /* 0x002fea000383ffff */
[----:B------:R-:W-:Y:S05]  /*c6a0*/  BRA `(.L_x_217) ;  /* 0xfffffff0008c7947 */ /* 0x000fea000383ffff */
.L_x_208:
[----:B------:R-:W-:Y:S01]  /*c6b0*/  BSSY B0, `(.L_x_218) ;  /* 0x0000006000007945 */ /* 0x000fe20003800000 */
[----:B------:R-:W-:-:S07]  /*c6c0*/  IMAD.MOV.U32 R15, RZ, RZ, -0x1 ;  /* 0xffffffffff0f7424 */ /* 0x000fce00078e00ff */
[----:B------:R-:W-:Y:S05]  /*c6d0*/  WARPSYNC.COLLECTIVE R15, `(.L_x_219) ;  /* 0x000000000f0c7348 */ /* 0x000fea0003c00000 */
[----:B------:R-:W-:Y:S02]  /*c6e0*/  ELECT P6, UR62, PT ;  /* 0x00000000003e782f */ /* 0x000fe400038c0000 */
[----:B------:R-:W-:Y:S01]  /*c6f0*/  MOV R14, UR62 ;  /* 0x0000003e000e7c02 */ /* 0x000fe20008000f00 */
[----:B------:R-:W-:Y:S10]  /*c700*/  ENDCOLLECTIVE ;  /* 0x000000000000791b */ /* 0x000ff40003800000 */
.L_x_219:
[----:B------:R-:W-:Y:S05]  /*c710*/  BSYNC B0 ;  /* 0x0000000000007941 */ /* 0x000fea0003800000 */
.L_x_218:
[----:B------:R-:W-:Y:S05]  /*c720*/  BRA `(.L_x_220) ;  /* 0xfffffffc00187947 */ /* 0x000fea000383ffff */
.L_x_212:
[----:B0-----:R0:W1:Y:S02]  /*c730*/  SYNCS.PHASECHK.TRANS64.TRYWAIT P0, [R7+URZ], R4 ;  /* 0x00000004070075a7 */ /* 0x001064000800017f */
[----:B-1----:R-:W-:Y:S05]  /*c740*/  @!P0 NANOSLEEP.SYNCS 0x989680 ;  /* 0x009896800000895d */ /* 0x002fea0003900000 */
[----:B------:R-:W1:Y:S02]  /*c750*/  @!P0 SYNCS.PHASECHK.TRANS64 P0, [R7+URZ], R4 ;  /* 0x00000004070085a7 */ /* 0x000e64000800007f */
[----:B-1----:R-:W-:Y:S05]  /*c760*/  @!P0 BRA `(.L_x_212) ;  /* 0xfffffffc00f08947 */ /* 0x002fea000383ffff */
[----:B------:R-:W-:Y:S05]  /*c770*/  BRA `(.L_x_221) ;  /* 0xfffffffc00507947 */ /* 0x000fea000383ffff */
.L_x_222:
[----:B------:R-:W-:-:S00]  /*c780*/  BRA `(.L_x_222) ;  /* 0xfffffffc00fc7947 */ /* 0x000fc0000383ffff */
[----:B------:R-:W-:-:S00]  /*c790*/  NOP ;  /* 0x0000000000007918 */ /* 0x000fc00000000000 */
        /* <DEDUP_REMOVED lines=14> */
.L_x_223:


//--------------------- .nv.global.init           --------------------------
	.section	.nv.global.init,"aw",@progbits
.nv.global.init:
	.type		$str$22,@object
	.size		$str$22,($str$23 - $str$22)
$str$22:
        /*0000*/ 	.byte	0x6b, 0x5f, 0x74, 0x69, 0x6c, 0x65, 0x5f, 0x63, 0x6f, 0x75, 0x6e, 0x74, 0x20, 0x3e, 0x3d, 0x20
        /*0010*/ 	.byte	0x31, 0x00
	.type		$str$23,@object
	.size		$str$23,(__unnamed_1 - $str$23)
$str$23:
        /*0012*/ 	.byte	0x2f, 0x74, 0x6d, 0x70, 0x2f, 0x63, 0x75, 0x74, 0x6c, 0x61, 0x73, 0x73, 0x5f, 0x73, 0x77, 0x65
        /*0022*/ 	.byte	0x65, 0x70, 0x5f, 0x73, 0x72, 0x63, 0x2f, 0x69, 0x6e, 0x63, 0x6c, 0x75, 0x64, 0x65, 0x2f, 0x63
        /*0032*/ 	.byte	0x75, 0x74, 0x6c, 0x61, 0x73, 0x73, 0x2f, 0x67, 0x65, 0x6d, 0x6d, 0x2f, 0x63, 0x6f, 0x6c, 0x6c
        /*0042*/ 	.byte	0x65, 0x63, 0x74, 0x69, 0x76, 0x65, 0x2f, 0x73, 0x6d, 0x39, 0x30, 0x5f, 0x6d, 0x6d, 0x61, 0x5f
        /*0052*/ 	.byte	0x74, 0x6d, 0x61, 0x5f, 0x67, 0x6d, 0x6d, 0x61, 0x5f, 0x73, 0x73, 0x5f, 0x77, 0x61, 0x72, 0x70
        /*0062*/ 	.byte	0x73, 0x70, 0x65, 0x63, 0x69, 0x61, 0x6c, 0x69, 0x7a, 0x65, 0x64, 0x2e, 0x68, 0x70, 0x70, 0x00
	.type		__unnamed_1,@object
	.size		__unnamed_1,(.L_0 - __unnamed_1)
__unnamed_1:
        /*0072*/ 	.byte	0x76, 0x6f, 0x69, 0x64, 0x20, 0x63, 0x75, 0x74, 0x6c, 0x61, 0x73, 0x73, 0x3a, 0x3a, 0x67, 0x65
        /* <DEDUP_REMOVED lines=180> */
        /*0bc2*/ 	.byte	0x74, 0x79, 0x5d, 0x00
.L_0:


//--------------------- .nv.shared._ZN7cutlass13device_kernelINS_4gemm6kernel13GemmUniversalIN4cute5tupleIJiiiiEEENS1_10collective13CollectiveMmaINS1_34MainloopSm90TmaGmmaWarpSpecializedILi2ENS5_IJNS4_1CILi2EEENSA_ILi1EEESC_EEENS1_35KernelTmaWarpSpecializedCooperativeEEENS5_IJNSA_ILi256EEENSA_ILi80EEENSA_ILi128EEEEEENS_6half_tENS5_IJlSC_lEEESK_SL_NS4_8TiledMMAINS4_8MMA_AtomIJNS4_4SM904GMMA25MMA_64x16x16_F32F16F16_SSILNSP_5MajorE0ELSR_0ELNSP_7ScaleInE1ELSS_1EEEEEENS4_6LayoutISD_NS5_IJSC_NSA_ILi0EEESW_EEEEENS5_IJNS4_10UnderscoreESZ_SZ_EEEEENS4_13SM90_TMA_LOADENS4_14ComposedLayoutINS4_7SwizzleILi3ELi4ELi3EEENS4_18smem_ptr_flag_bitsILi16EEENSV_INS5_IJNSA_ILi8EEENSA_ILi64EEEEEENS5_IJS19_SC_EEEEEEEvNS4_8identityENS4_23SM90_TMA_LOAD_MULTICASTES1D_vS1E_EENS_8epilogue10collective6detail29Sm90TmaWarpSpecializedAdapterINS1I_15DefaultEpilogueISK_SL_SL_NS1H_6thread17LinearCombinationISK_Li1EffLNS1M_9ScaleType4KindE0ELNS_15FloatRoundStyleE2ESK_EENS1_15EpilogueDefaultEEEEEvvEEEEvNT_6ParamsE --------------------------
	.section	.nv.shared._ZN7cutlass13device_kernelINS_4gemm6kernel13GemmUniversalIN4cute5tupleIJiiiiEEENS1_10collective13CollectiveMmaINS1_34MainloopSm90TmaGmmaWarpSpecializedILi2ENS5_IJNS4_1CILi2EEENSA_ILi1EEESC_EEENS1_35KernelTmaWarpSpecializedCooperativeEEENS5_IJNSA_ILi256EEENSA_ILi80EEENSA_ILi128EEEEEENS_6half_tENS5_IJlSC_lEEESK_SL_NS4_8TiledMMAINS4_8MMA_AtomIJNS4_4SM904GMMA25MMA_64x16x16_F32F16F16_SSILNSP_5MajorE0ELSR_0ELNSP_7ScaleInE1ELSS_1EEEEEENS4_6LayoutISD_NS5_IJSC_NSA_ILi0EEESW_EEEEENS5_IJNS4_10UnderscoreESZ_SZ_EEEEENS4_13SM90_TMA_LOADENS4_14ComposedLayoutINS4_7SwizzleILi3ELi4ELi3EEENS4_18smem_ptr_flag_bitsILi16EEENSV_INS5_IJNSA_ILi8EEENSA_ILi64EEEEEENS5_IJS19_SC_EEEEEEEvNS4_8identityENS4_23SM90_TMA_LOAD_MULTICASTES1D_vS1E_EENS_8epilogue10collective6detail29Sm90TmaWarpSpecializedAdapterINS1I_15DefaultEpilogueISK_SL_SL_NS1H_6thread17LinearCombinationISK_Li1EffLNS1M_9ScaleType4KindE0ELNS_15FloatRoundStyleE2ESK_EENS1_15EpilogueDefaultEEEEEvvEEEEvNT_6ParamsE,"aw",@nobits
	.sectionflags	@""
	.align	16
	.zero		1024


//--------------------- .nv.shared.reserved.0     --------------------------
	.section	.nv.shared.reserved.0,"aw",@nobits
	.weak		__nv_reservedSMEM_offset_0_alias
	.size		__nv_reservedSMEM_offset_0_alias, 0, 0
	.other		__nv_reservedSMEM_offset_0_alias,@"STO_CUDA_RESERVED_SHARED STV_DEFAULT"
__nv_reservedSMEM_offset_0_alias:
	.zero		0


//--------------------- .nv.global                --------------------------
	.section	.nv.global,"aw",@nobits
.nv.global:
	.type		_ZN39_INTERNAL_52773c6d_4_k_cu_0f6782ff_55394cute1_E,@object
	.size		_ZN39_INTERNAL_52773c6d_4_k_cu_0f6782ff_55394cute1_E,(_ZN39_INTERNAL_52773c6d_4_k_cu_0f6782ff_55394cuda3std3__45__cpo6cbeginE - _ZN39_INTERNAL_52773c6d_4_k_cu_0f6782ff_55394cute1_E)
_ZN39_INTERNAL_52773c6d_4_k_cu_0f6782ff_55394cute1_E:
	.zero		1
	.type		_ZN39_INTERNAL_52773c6d_4_k_cu_0f6782ff_55394cuda3std3__45__cpo6cbeginE,@object
	.size		_ZN39_INTERNAL_52773c6d_4_k_cu_0f6782ff_55394cuda3std3__45__cpo6cbeginE,(_ZN39_INTERNAL_52773c6d_4_k_cu_0f6782ff_55394cuda3std3__48in_placeE - _ZN39_INTERNAL_52773c6d_4_k_cu_0f6782ff_55394cuda3std3__45__cpo6cbeginE)
_ZN39_INTERNAL_52773c6d_4_k_cu_0f6782ff_55394cuda3std3__45__cpo6cbeginE:
	.zero		1
	.type		_ZN39_INTERNAL_52773c6d_4_k_cu_0f6782ff_55394cuda3std3__48in_placeE,@object
	.size		_ZN39_INTERNAL_52773c6d_4_k_cu_0f6782ff_55394cuda3std3__48in_placeE,(_ZN39_INTERNAL_52773c6d_4_k_cu_0f6782ff_55394cuda3std6ranges3__45__cpo9iter_moveE - _ZN39_INTERNAL_52773c6d_4_k_cu_0f6782ff_55394cuda3std3__48in_placeE)
_ZN39_INTERNAL_52773c6d_4_k_cu_0f6782ff_55394cuda3std3__48in_placeE:
	.zero		1
	.type		_ZN39_INTERNAL_52773c6d_4_k_cu_0f6782ff_55394cuda3std6ranges3__45__cpo9iter_moveE,@object
	.size		_ZN39_INTERNAL_52773c6d_4_k_cu_0f6782ff_55394cuda3std6ranges3__45__cpo9iter_moveE,(_ZN39_INTERNAL_52773c6d_4_k_cu_0f6782ff_55394cuda3std3__45__cpo5beginE - _ZN39_INTERNAL_52773c6d_4_k_cu_0f6782ff_55394cuda3std6ranges3__45__cpo9iter_moveE)
_ZN39_INTERNAL_52773c6d_4_k_cu_0f6782ff_55394cuda3std6ranges3__45__cpo9iter_moveE:
	.zero		1
	.type		_ZN39_INTERNAL_52773c6d_4_k_cu_0f6782ff_55394cuda3std3__45__cpo5beginE,@object
	.size		_ZN39_INTERNAL_52773c6d_4_k_cu_0f6782ff_55394cuda3std3__45__cpo5beginE,(_ZN39_INTERNAL_52773c6d_4_k_cu_0f6782ff_55394cuda3std3__441_GLOBAL__N__52773c6d_4_k_cu_0f6782ff_55396ignoreE - _ZN39_INTERNAL_52773c6d_4_k_cu_0f6782ff_55394cuda3std3__45__cpo5beginE)
_ZN39_INTERNAL_52773c6d_4_k_cu_0f6782ff_55394cuda3std3__45__cpo5beginE:
	.zero		1
	.type		_ZN39_INTERNAL_52773c6d_4_k_cu_0f6782ff_55394cuda3std3__441_GLOBAL__N__52773c6d_4_k_cu_0f6782ff_55396ignoreE,@object
	.size		_ZN39_INTERNAL_52773c6d_4_k_cu_0f6782ff_55394cuda3std3__441_GLOBAL__N__52773c6d_4_k_cu_0f6782ff_55396ignoreE,(_ZN39_INTERNAL_52773c6d_4_k_cu_0f6782ff_55394cute7productE - _ZN39_INTERNAL_52773c6d_4_k_cu_0f6782ff_55394cuda3std3__441_GLOBAL__N__52773c6d_4_k_cu_0f6782ff_55396ignoreE)
_ZN39_INTERNAL_52773c6d_4_k_cu_0f6782ff_55394cuda3std3__441_GLOBAL__N__52773c6d_4_k_cu_0f6782ff_55396ignoreE:
	.zero		1
	.type		_ZN39_INTERNAL_52773c6d_4_k_cu_0f6782ff_55394cute7productE,@object
	.size		_ZN39_INTERNAL_52773c6d_4_k_cu_0f6782ff_55394cute7productE,(_ZN39_INTERNAL_52773c6d_4_k_cu_0f6782ff_55394cuda3std3__45__cpo3endE - _ZN39_INTERNAL_52773c6d_4_k_cu_0f6782ff_55394cute7productE)
_ZN39_INTERNAL_52773c6d_4_k_cu_0f6782ff_55394cute7productE:
	.zero		1
	.type		_ZN39_INTERNAL_52773c6d_4_k_cu_0f6782ff_55394cuda3std3__45__cpo3endE,@object
	.size		_ZN39_INTERNAL_52773c6d_4_k_cu_0f6782ff_55394cuda3std3__45__cpo3endE,(_ZN39_INTERNAL_52773c6d_4_k_cu_0f6782ff_55394cuda3std3__419piecewise_constructE - _ZN39_INTERNAL_52773c6d_4_k_cu_0f6782ff_55394cuda3std3__45__cpo3endE)
_ZN39_INTERNAL_52773c6d_4_k_cu_0f6782ff_55394cuda3std3__45__cpo3endE:
	.zero		1
	.type		_ZN39_INTERNAL_52773c6d_4_k_cu_0f6782ff_55394cuda3std3__419piecewise_constructE,@object
	.size		_ZN39_INTERNAL_52773c6d_4_k_cu_0f6782ff_55394cuda3std3__419piecewise_constructE,(_ZN39_INTERNAL_52773c6d_4_k_cu_0f6782ff_55394cuda3std3__45__cpo4cendE - _ZN39_INTERNAL_52773c6d_4_k_cu_0f6782ff_55394cuda3std3__419piecewise_constructE)
_ZN39_INTERNAL_52773c6d_4_k_cu_0f6782ff_55394cuda3std3__419piecewise_constructE:
	.zero		1
	.type		_ZN39_INTERNAL_52773c6d_4_k_cu_0f6782ff_55394cuda3std3__45__cpo4cendE,@object
	.size		_ZN39_INTERNAL_52773c6d_4_k_cu_0f6782ff_55394cuda3std3__45__cpo4cendE,(_ZN39_INTERNAL_52773c6d_4_k_cu_0f6782ff_55394cuda3std6ranges3__45__cpo4swapE - _ZN39_INTERNAL_52773c6d_4_k_cu_0f6782ff_55394cuda3std3__45__cpo4cendE)
_ZN39_INTERNAL_52773c6d_4_k_cu_0f6782ff_55394cuda3std3__45__cpo4cendE:
	.zero		1
	.type		_ZN39_INTERNAL_52773c6d_4_k_cu_0f6782ff_55394cuda3std6ranges3__45__cpo4swapE,@object
	.size		_ZN39_INTERNAL_52773c6d_4_k_cu_0f6782ff_55394cuda3std6ranges3__45__cpo4swapE,(.L_8 - _ZN39_INTERNAL_52773c6d_4_k_cu_0f6782ff_55394cuda3std6ranges3__45__cpo4swapE)
_ZN39_INTERNAL_52773c6d_4_k_cu_0f6782ff_55394cuda3std6ranges3__45__cpo4swapE:
	.zero		1
.L_8:


//--------------------- .nv.constant0._ZN7cutlass13device_kernelINS_4gemm6kernel13GemmUniversalIN4cute5tupleIJiiiiEEENS1_10collective13CollectiveMmaINS1_34MainloopSm90TmaGmmaWarpSpecializedILi2ENS5_IJNS4_1CILi2EEENSA_ILi1EEESC_EEENS1_35KernelTmaWarpSpecializedCooperativeEEENS5_IJNSA_ILi256EEENSA_ILi80EEENSA_ILi128EEEEEENS_6half_tENS5_IJlSC_lEEESK_SL_NS4_8TiledMMAINS4_8MMA_AtomIJNS4_4SM904GMMA25MMA_64x16x16_F32F16F16_SSILNSP_5MajorE0ELSR_0ELNSP_7ScaleInE1ELSS_1EEEEEENS4_6LayoutISD_NS5_IJSC_NSA_ILi0EEESW_EEEEENS5_IJNS4_10UnderscoreESZ_SZ_EEEEENS4_13SM90_TMA_LOADENS4_14ComposedLayoutINS4_7SwizzleILi3ELi4ELi3EEENS4_18smem_ptr_flag_bitsILi16EEENSV_INS5_IJNSA_ILi8EEENSA_ILi64EEEEEENS5_IJS19_SC_EEEEEEEvNS4_8identityENS4_23SM90_TMA_LOAD_MULTICASTES1D_vS1E_EENS_8epilogue10collective6detail29Sm90TmaWarpSpecializedAdapterINS1I_15DefaultEpilogueISK_SL_SL_NS1H_6thread17LinearCombinationISK_Li1EffLNS1M_9ScaleType4KindE0ELNS_15FloatRoundStyleE2ESK_EENS1_15EpilogueDefaultEEEEEvvEEEEvNT_6ParamsE --------------------------
	.section	.nv.constant0._ZN7cutlass13device_kernelINS_4gemm6kernel13GemmUniversalIN4cute5tupleIJiiiiEEENS1_10collective13CollectiveMmaINS1_34MainloopSm90TmaGmmaWarpSpecializedILi2ENS5_IJNS4_1CILi2EEENSA_ILi1EEESC_EEENS1_35KernelTmaWarpSpecializedCooperativeEEENS5_IJNSA_ILi256EEENSA_ILi80EEENSA_ILi128EEEEEENS_6half_tENS5_IJlSC_lEEESK_SL_NS4_8TiledMMAINS4_8MMA_AtomIJNS4_4SM904GMMA25MMA_64x16x16_F32F16F16_SSILNSP_5MajorE0ELSR_0ELNSP_7ScaleInE1ELSS_1EEEEEENS4_6LayoutISD_NS5_IJSC_NSA_ILi0EEESW_EEEEENS5_IJNS4_10UnderscoreESZ_SZ_EEEEENS4_13SM90_TMA_LOADENS4_14ComposedLayoutINS4_7SwizzleILi3ELi4ELi3EEENS4_18smem_ptr_flag_bitsILi16EEENSV_INS5_IJNSA_ILi8EEENSA_ILi64EEEEEENS5_IJS19_SC_EEEEEEEvNS4_8identityENS4_23SM90_TMA_LOAD_MULTICASTES1D_vS1E_EENS_8epilogue10collective6detail29Sm90TmaWarpSpecializedAdapterINS1I_15DefaultEpilogueISK_SL_SL_NS1H_6thread17LinearCombinationISK_Li1EffLNS1M_9ScaleType4KindE0ELNS_15FloatRoundStyleE2ESK_EENS1_15EpilogueDefaultEEEEEvvEEEEvNT_6ParamsE,"a",@progbits
	.sectionflags	@""
	.align	4
.nv.constant0._ZN7cutlass13device_kernelINS_4gemm6kernel13GemmUniversalIN4cute5tupleIJiiiiEEENS1_10collective13CollectiveMmaINS1_34MainloopSm90TmaGmmaWarpSpecializedILi2ENS5_IJNS4_1CILi2EEENSA_ILi1EEESC_EEENS1_35KernelTmaWarpSpecializedCooperativeEEENS5_IJNSA_ILi256EEENSA_ILi80EEENSA_ILi128EEEEEENS_6half_tENS5_IJlSC_lEEESK_SL_NS4_8TiledMMAINS4_8MMA_AtomIJNS4_4SM904GMMA25MMA_64x16x16_F32F16F16_SSILNSP_5MajorE0ELSR_0ELNSP_7ScaleInE1ELSS_1EEEEEENS4_6LayoutISD_NS5_IJSC_NSA_ILi0EEESW_EEEEENS5_IJNS4_10UnderscoreESZ_SZ_EEEEENS4_13SM90_TMA_LOADENS4_14ComposedLayoutINS4_7SwizzleILi3ELi4ELi3EEENS4_18smem_ptr_flag_bitsILi16EEENSV_INS5_IJNSA_ILi8EEENSA_ILi64EEEEEENS5_IJS19_SC_EEEEEEEvNS4_8identityENS4_23SM90_TMA_LOAD_MULTICASTES1D_vS1E_EENS_8epilogue10collective6detail29Sm90TmaWarpSpecializedAdapterINS1I_15DefaultEpilogueISK_SL_SL_NS1H_6thread17LinearCombinationISK_Li1EffLNS1M_9ScaleType4KindE0ELNS_15FloatRoundStyleE2ESK_EENS1_15EpilogueDefaultEEEEEvvEEEEvNT_6ParamsE:
	.zero		1664


//--------------------- SYMBOLS --------------------------

	.type		.nv.reservedSmem.offset0,@object
	.size		.nv.reservedSmem.offset0,0x4
	.type		__assertfail,@function
